//
// Generated by NVIDIA NVVM Compiler
//
// Compiler Build ID: CL-36424714
// Cuda compilation tools, release 13.0, V13.0.88
// Based on NVVM 20.0.0
//

.version 9.0
.target sm_100
.address_size 64

	// .globl	_Z20kernelCalcNewLatticePiS_Pdii
// _ZZ20kernelCalcNewLatticePiS_PdiiE16oldLatticeShared has been demoted

.visible .entry _Z20kernelCalcNewLatticePiS_Pdii(
	.param .u64 .ptr .align 1 _Z20kernelCalcNewLatticePiS_Pdii_param_0,
	.param .u64 .ptr .align 1 _Z20kernelCalcNewLatticePiS_Pdii_param_1,
	.param .u64 .ptr .align 1 _Z20kernelCalcNewLatticePiS_Pdii_param_2,
	.param .u32 _Z20kernelCalcNewLatticePiS_Pdii_param_3,
	.param .u32 _Z20kernelCalcNewLatticePiS_Pdii_param_4
)
{
	.reg .pred 	%p<17>;
	.reg .b32 	%r<261>;
	.reg .b64 	%rd<28>;
	.reg .b64 	%fd<77>;
	// demoted variable
	.shared .align 4 .b8 _ZZ20kernelCalcNewLatticePiS_PdiiE16oldLatticeShared[11664];
	ld.param.u64 	%rd5, [_Z20kernelCalcNewLatticePiS_Pdii_param_0];
	ld.param.u64 	%rd6, [_Z20kernelCalcNewLatticePiS_Pdii_param_1];
	ld.param.u64 	%rd4, [_Z20kernelCalcNewLatticePiS_Pdii_param_2];
	ld.param.u32 	%r58, [_Z20kernelCalcNewLatticePiS_Pdii_param_3];
	ld.param.u32 	%r59, [_Z20kernelCalcNewLatticePiS_Pdii_param_4];
	cvta.to.global.u64 	%rd1, %rd6;
	cvta.to.global.u64 	%rd2, %rd5;
	mov.u32 	%r1, %ctaid.x;
	mov.u32 	%r2, %ntid.x;
	mul.lo.s32 	%r3, %r1, %r2;
	mov.u32 	%r4, %ctaid.y;
	mul.lo.s32 	%r5, %r4, %r2;
	setp.lt.s32 	%p1, %r59, -3;
	@%p1 bra 	$L__BB0_10;
	add.s32 	%r61, %r59, 1;
	add.s32 	%r248, %r3, -2;
	add.s32 	%r7, %r61, %r5;
	add.s32 	%r8, %r5, -2;
	max.s32 	%r62, %r7, %r8;
	sub.s32 	%r63, %r62, %r5;
	add.s32 	%r64, %r63, -1;
	add.s32 	%r9, %r63, 2;
	and.b32  	%r10, %r64, 3;
	add.s32 	%r11, %r8, %r58;
	add.s32 	%r12, %r5, -1;
	add.s32 	%r13, %r5, %r58;
	add.s32 	%r14, %r5, 1;
	add.s32 	%r15, %r61, %r3;
	mov.b32 	%r249, 0;
	rem.s32 	%r77, %r13, %r58;
	mov.u32 	%r257, %r249;
$L__BB0_2:
	setp.eq.s32 	%p2, %r10, 0;
	add.s32 	%r66, %r248, %r58;
	rem.s32 	%r67, %r66, %r58;
	mul.lo.s32 	%r18, %r67, %r58;
	mov.u32 	%r250, %r8;
	@%p2 bra 	$L__BB0_6;
	setp.eq.s32 	%p3, %r10, 1;
	rem.s32 	%r68, %r11, %r58;
	add.s32 	%r69, %r18, %r68;
	mul.wide.s32 	%rd7, %r69, 4;
	add.s64 	%rd8, %rd2, %rd7;
	ld.global.u32 	%r70, [%rd8];
	shl.b32 	%r71, %r249, 2;
	mov.u32 	%r72, _ZZ20kernelCalcNewLatticePiS_PdiiE16oldLatticeShared;
	add.s32 	%r19, %r72, %r71;
	st.shared.u32 	[%r19], %r70;
	add.s32 	%r257, %r249, 1;
	mov.u32 	%r250, %r12;
	@%p3 bra 	$L__BB0_6;
	setp.eq.s32 	%p4, %r10, 2;
	add.s32 	%r73, %r11, 1;
	rem.s32 	%r74, %r73, %r58;
	add.s32 	%r75, %r18, %r74;
	mul.wide.s32 	%rd9, %r75, 4;
	add.s64 	%rd10, %rd2, %rd9;
	ld.global.u32 	%r76, [%rd10];
	st.shared.u32 	[%r19+4], %r76;
	add.s32 	%r257, %r249, 2;
	mov.u32 	%r250, %r5;
	@%p4 bra 	$L__BB0_6;
	add.s32 	%r78, %r18, %r77;
	mul.wide.s32 	%rd11, %r78, 4;
	add.s64 	%rd12, %rd2, %rd11;
	ld.global.u32 	%r79, [%rd12];
	st.shared.u32 	[%r19+8], %r79;
	add.s32 	%r257, %r249, 3;
	mov.u32 	%r250, %r14;
$L__BB0_6:
	setp.lt.u32 	%p5, %r9, 3;
	@%p5 bra 	$L__BB0_9;
	add.s32 	%r255, %r250, 1;
	add.s32 	%r254, %r58, %r250;
	shl.b32 	%r80, %r257, 2;
	mov.u32 	%r81, _ZZ20kernelCalcNewLatticePiS_PdiiE16oldLatticeShared;
	add.s32 	%r82, %r81, %r80;
	add.s32 	%r253, %r82, 8;
$L__BB0_8:
	rem.s32 	%r83, %r254, %r58;
	add.s32 	%r84, %r18, %r83;
	mul.wide.s32 	%rd13, %r84, 4;
	add.s64 	%rd14, %rd2, %rd13;
	ld.global.u32 	%r85, [%rd14];
	st.shared.u32 	[%r253+-8], %r85;
	add.s32 	%r86, %r254, 1;
	rem.s32 	%r87, %r86, %r58;
	add.s32 	%r88, %r18, %r87;
	mul.wide.s32 	%rd15, %r88, 4;
	add.s64 	%rd16, %rd2, %rd15;
	ld.global.u32 	%r89, [%rd16];
	st.shared.u32 	[%r253+-4], %r89;
	add.s32 	%r90, %r254, 2;
	rem.s32 	%r91, %r90, %r58;
	add.s32 	%r92, %r18, %r91;
	mul.wide.s32 	%rd17, %r92, 4;
	add.s64 	%rd18, %rd2, %rd17;
	ld.global.u32 	%r93, [%rd18];
	st.shared.u32 	[%r253], %r93;
	add.s32 	%r94, %r254, 3;
	rem.s32 	%r95, %r94, %r58;
	add.s32 	%r96, %r18, %r95;
	mul.wide.s32 	%rd19, %r96, 4;
	add.s64 	%rd20, %rd2, %rd19;
	ld.global.u32 	%r97, [%rd20];
	st.shared.u32 	[%r253+4], %r97;
	add.s32 	%r257, %r257, 4;
	add.s32 	%r34, %r255, 4;
	add.s32 	%r98, %r255, 2;
	add.s32 	%r254, %r254, 4;
	add.s32 	%r253, %r253, 16;
	setp.lt.s32 	%p6, %r98, %r7;
	mov.u32 	%r255, %r34;
	@%p6 bra 	$L__BB0_8;
$L__BB0_9:
	add.s32 	%r38, %r248, 1;
	setp.lt.s32 	%p7, %r248, %r15;
	mov.u32 	%r248, %r38;
	mov.u32 	%r249, %r257;
	@%p7 bra 	$L__BB0_2;
$L__BB0_10:
	mov.u32 	%r39, %tid.x;
	add.s32 	%r40, %r5, %r39;
	setp.ge.s32 	%p8, %r40, %r58;
	@%p8 bra 	$L__BB0_19;
	add.s32 	%r99, %r3, %r59;
	add.s32 	%r41, %r99, -1;
	setp.gt.s32 	%p9, %r3, %r41;
	setp.le.s32 	%p10, %r58, %r3;
	or.pred  	%p11, %p9, %p10;
	@%p11 bra 	$L__BB0_19;
	cvta.to.global.u64 	%rd3, %rd4;
	add.s32 	%r100, %r58, %r40;
	sub.s32 	%r101, %r58, %r3;
	add.s32 	%r42, %r101, 2;
	sub.s32 	%r102, %r58, %r5;
	add.s32 	%r103, %r102, 2;
	add.s32 	%r43, %r59, 4;
	add.s32 	%r104, %r100, -2;
	rem.s32 	%r105, %r104, %r58;
	add.s32 	%r106, %r103, %r105;
	rem.s32 	%r44, %r106, %r58;
	add.s32 	%r107, %r100, -1;
	rem.s32 	%r108, %r107, %r58;
	add.s32 	%r109, %r103, %r108;
	rem.s32 	%r45, %r109, %r58;
	rem.s32 	%r110, %r100, %r58;
	add.s32 	%r111, %r103, %r110;
	rem.s32 	%r46, %r111, %r58;
	add.s32 	%r112, %r100, 1;
	rem.s32 	%r113, %r112, %r58;
	add.s32 	%r114, %r103, %r113;
	rem.s32 	%r47, %r114, %r58;
	add.s32 	%r115, %r100, 2;
	rem.s32 	%r116, %r115, %r58;
	add.s32 	%r117, %r103, %r116;
	rem.s32 	%r48, %r117, %r58;
	add.s32 	%r260, %r3, 2;
	add.s32 	%r259, %r58, %r3;
	mad.lo.s32 	%r118, %r1, %r58, %r4;
	mad.lo.s32 	%r258, %r2, %r118, %r39;
$L__BB0_13:
	mov.u32 	%r53, %r259;
	add.s32 	%r119, %r53, -2;
	rem.s32 	%r120, %r119, %r58;
	add.s32 	%r121, %r42, %r120;
	rem.s32 	%r122, %r121, %r58;
	mul.lo.s32 	%r123, %r122, %r43;
	ld.global.f64 	%fd2, [%rd3];
	add.s32 	%r124, %r123, %r44;
	shl.b32 	%r125, %r124, 2;
	mov.u32 	%r126, _ZZ20kernelCalcNewLatticePiS_PdiiE16oldLatticeShared;
	add.s32 	%r127, %r126, %r125;
	ld.shared.u32 	%r128, [%r127];
	cvt.rn.f64.s32 	%fd3, %r128;
	fma.rn.f64 	%fd4, %fd2, %fd3, 0d0000000000000000;
	ld.global.f64 	%fd5, [%rd3+8];
	add.s32 	%r129, %r123, %r45;
	shl.b32 	%r130, %r129, 2;
	add.s32 	%r131, %r126, %r130;
	ld.shared.u32 	%r132, [%r131];
	cvt.rn.f64.s32 	%fd6, %r132;
	fma.rn.f64 	%fd7, %fd5, %fd6, %fd4;
	ld.global.f64 	%fd8, [%rd3+16];
	add.s32 	%r133, %r123, %r46;
	shl.b32 	%r134, %r133, 2;
	add.s32 	%r135, %r126, %r134;
	ld.shared.u32 	%r136, [%r135];
	cvt.rn.f64.s32 	%fd9, %r136;
	fma.rn.f64 	%fd10, %fd8, %fd9, %fd7;
	ld.global.f64 	%fd11, [%rd3+24];
	add.s32 	%r137, %r123, %r47;
	shl.b32 	%r138, %r137, 2;
	add.s32 	%r139, %r126, %r138;
	ld.shared.u32 	%r140, [%r139];
	cvt.rn.f64.s32 	%fd12, %r140;
	fma.rn.f64 	%fd13, %fd11, %fd12, %fd10;
	ld.global.f64 	%fd14, [%rd3+32];
	add.s32 	%r141, %r123, %r48;
	shl.b32 	%r142, %r141, 2;
	add.s32 	%r143, %r126, %r142;
	ld.shared.u32 	%r144, [%r143];
	cvt.rn.f64.s32 	%fd15, %r144;
	fma.rn.f64 	%fd16, %fd14, %fd15, %fd13;
	add.s32 	%r145, %r53, -1;
	rem.s32 	%r146, %r145, %r58;
	add.s32 	%r147, %r42, %r146;
	rem.s32 	%r148, %r147, %r58;
	mul.lo.s32 	%r149, %r148, %r43;
	ld.global.f64 	%fd17, [%rd3+40];
	add.s32 	%r150, %r149, %r44;
	shl.b32 	%r151, %r150, 2;
	add.s32 	%r152, %r126, %r151;
	ld.shared.u32 	%r153, [%r152];
	cvt.rn.f64.s32 	%fd18, %r153;
	fma.rn.f64 	%fd19, %fd17, %fd18, %fd16;
	ld.global.f64 	%fd20, [%rd3+48];
	add.s32 	%r154, %r149, %r45;
	shl.b32 	%r155, %r154, 2;
	add.s32 	%r156, %r126, %r155;
	ld.shared.u32 	%r157, [%r156];
	cvt.rn.f64.s32 	%fd21, %r157;
	fma.rn.f64 	%fd22, %fd20, %fd21, %fd19;
	ld.global.f64 	%fd23, [%rd3+56];
	add.s32 	%r158, %r149, %r46;
	shl.b32 	%r159, %r158, 2;
	add.s32 	%r160, %r126, %r159;
	ld.shared.u32 	%r161, [%r160];
	cvt.rn.f64.s32 	%fd24, %r161;
	fma.rn.f64 	%fd25, %fd23, %fd24, %fd22;
	ld.global.f64 	%fd26, [%rd3+64];
	add.s32 	%r162, %r149, %r47;
	shl.b32 	%r163, %r162, 2;
	add.s32 	%r164, %r126, %r163;
	ld.shared.u32 	%r165, [%r164];
	cvt.rn.f64.s32 	%fd27, %r165;
	fma.rn.f64 	%fd28, %fd26, %fd27, %fd25;
	ld.global.f64 	%fd29, [%rd3+72];
	add.s32 	%r166, %r149, %r48;
	shl.b32 	%r167, %r166, 2;
	add.s32 	%r168, %r126, %r167;
	ld.shared.u32 	%r169, [%r168];
	cvt.rn.f64.s32 	%fd30, %r169;
	fma.rn.f64 	%fd31, %fd29, %fd30, %fd28;
	rem.s32 	%r170, %r53, %r58;
	add.s32 	%r171, %r42, %r170;
	rem.s32 	%r172, %r171, %r58;
	mul.lo.s32 	%r173, %r172, %r43;
	ld.global.f64 	%fd32, [%rd3+80];
	add.s32 	%r174, %r173, %r44;
	shl.b32 	%r175, %r174, 2;
	add.s32 	%r176, %r126, %r175;
	ld.shared.u32 	%r177, [%r176];
	cvt.rn.f64.s32 	%fd33, %r177;
	fma.rn.f64 	%fd34, %fd32, %fd33, %fd31;
	ld.global.f64 	%fd35, [%rd3+88];
	add.s32 	%r178, %r173, %r45;
	shl.b32 	%r179, %r178, 2;
	add.s32 	%r180, %r126, %r179;
	ld.shared.u32 	%r181, [%r180];
	cvt.rn.f64.s32 	%fd36, %r181;
	fma.rn.f64 	%fd37, %fd35, %fd36, %fd34;
	ld.global.f64 	%fd38, [%rd3+96];
	add.s32 	%r182, %r173, %r46;
	shl.b32 	%r183, %r182, 2;
	add.s32 	%r184, %r126, %r183;
	ld.shared.u32 	%r185, [%r184];
	cvt.rn.f64.s32 	%fd39, %r185;
	fma.rn.f64 	%fd40, %fd38, %fd39, %fd37;
	ld.global.f64 	%fd41, [%rd3+104];
	add.s32 	%r186, %r173, %r47;
	shl.b32 	%r187, %r186, 2;
	add.s32 	%r188, %r126, %r187;
	ld.shared.u32 	%r189, [%r188];
	cvt.rn.f64.s32 	%fd42, %r189;
	fma.rn.f64 	%fd43, %fd41, %fd42, %fd40;
	ld.global.f64 	%fd44, [%rd3+112];
	add.s32 	%r190, %r173, %r48;
	shl.b32 	%r191, %r190, 2;
	add.s32 	%r192, %r126, %r191;
	ld.shared.u32 	%r193, [%r192];
	cvt.rn.f64.s32 	%fd45, %r193;
	fma.rn.f64 	%fd46, %fd44, %fd45, %fd43;
	add.s32 	%r259, %r53, 1;
	rem.s32 	%r194, %r259, %r58;
	add.s32 	%r195, %r42, %r194;
	rem.s32 	%r196, %r195, %r58;
	mul.lo.s32 	%r197, %r196, %r43;
	ld.global.f64 	%fd47, [%rd3+120];
	add.s32 	%r198, %r197, %r44;
	shl.b32 	%r199, %r198, 2;
	add.s32 	%r200, %r126, %r199;
	ld.shared.u32 	%r201, [%r200];
	cvt.rn.f64.s32 	%fd48, %r201;
	fma.rn.f64 	%fd49, %fd47, %fd48, %fd46;
	ld.global.f64 	%fd50, [%rd3+128];
	add.s32 	%r202, %r197, %r45;
	shl.b32 	%r203, %r202, 2;
	add.s32 	%r204, %r126, %r203;
	ld.shared.u32 	%r205, [%r204];
	cvt.rn.f64.s32 	%fd51, %r205;
	fma.rn.f64 	%fd52, %fd50, %fd51, %fd49;
	ld.global.f64 	%fd53, [%rd3+136];
	add.s32 	%r206, %r197, %r46;
	shl.b32 	%r207, %r206, 2;
	add.s32 	%r208, %r126, %r207;
	ld.shared.u32 	%r209, [%r208];
	cvt.rn.f64.s32 	%fd54, %r209;
	fma.rn.f64 	%fd55, %fd53, %fd54, %fd52;
	ld.global.f64 	%fd56, [%rd3+144];
	add.s32 	%r210, %r197, %r47;
	shl.b32 	%r211, %r210, 2;
	add.s32 	%r212, %r126, %r211;
	ld.shared.u32 	%r213, [%r212];
	cvt.rn.f64.s32 	%fd57, %r213;
	fma.rn.f64 	%fd58, %fd56, %fd57, %fd55;
	ld.global.f64 	%fd59, [%rd3+152];
	add.s32 	%r214, %r197, %r48;
	shl.b32 	%r215, %r214, 2;
	add.s32 	%r216, %r126, %r215;
	ld.shared.u32 	%r217, [%r216];
	cvt.rn.f64.s32 	%fd60, %r217;
	fma.rn.f64 	%fd61, %fd59, %fd60, %fd58;
	add.s32 	%r218, %r53, 2;
	rem.s32 	%r219, %r218, %r58;
	add.s32 	%r220, %r42, %r219;
	rem.s32 	%r221, %r220, %r58;
	mul.lo.s32 	%r222, %r221, %r43;
	ld.global.f64 	%fd62, [%rd3+160];
	add.s32 	%r223, %r222, %r44;
	shl.b32 	%r224, %r223, 2;
	add.s32 	%r225, %r126, %r224;
	ld.shared.u32 	%r226, [%r225];
	cvt.rn.f64.s32 	%fd63, %r226;
	fma.rn.f64 	%fd64, %fd62, %fd63, %fd61;
	ld.global.f64 	%fd65, [%rd3+168];
	add.s32 	%r227, %r222, %r45;
	shl.b32 	%r228, %r227, 2;
	add.s32 	%r229, %r126, %r228;
	ld.shared.u32 	%r230, [%r229];
	cvt.rn.f64.s32 	%fd66, %r230;
	fma.rn.f64 	%fd67, %fd65, %fd66, %fd64;
	ld.global.f64 	%fd68, [%rd3+176];
	add.s32 	%r231, %r222, %r46;
	shl.b32 	%r232, %r231, 2;
	add.s32 	%r233, %r126, %r232;
	ld.shared.u32 	%r234, [%r233];
	cvt.rn.f64.s32 	%fd69, %r234;
	fma.rn.f64 	%fd70, %fd68, %fd69, %fd67;
	ld.global.f64 	%fd71, [%rd3+184];
	add.s32 	%r235, %r222, %r47;
	shl.b32 	%r236, %r235, 2;
	add.s32 	%r237, %r126, %r236;
	ld.shared.u32 	%r238, [%r237];
	cvt.rn.f64.s32 	%fd72, %r238;
	fma.rn.f64 	%fd73, %fd71, %fd72, %fd70;
	ld.global.f64 	%fd74, [%rd3+192];
	add.s32 	%r239, %r222, %r48;
	shl.b32 	%r240, %r239, 2;
	add.s32 	%r241, %r126, %r240;
	ld.shared.u32 	%r242, [%r241];
	cvt.rn.f64.s32 	%fd75, %r242;
	fma.rn.f64 	%fd1, %fd74, %fd75, %fd73;
	abs.f64 	%fd76, %fd1;
	setp.geu.f64 	%p12, %fd76, 0d3F1A36E2EB1C432D;
	@%p12 bra 	$L__BB0_15;
	mul.wide.s32 	%rd25, %r258, 4;
	add.s64 	%rd26, %rd2, %rd25;
	ld.global.u32 	%r245, [%rd26];
	add.s64 	%rd27, %rd1, %rd25;
	st.global.u32 	[%rd27], %r245;
	bra.uni 	$L__BB0_18;
$L__BB0_15:
	setp.geu.f64 	%p13, %fd1, 0d0000000000000000;
	@%p13 bra 	$L__BB0_17;
	mul.wide.s32 	%rd23, %r258, 4;
	add.s64 	%rd24, %rd1, %rd23;
	mov.b32 	%r244, -1;
	st.global.u32 	[%rd24], %r244;
	bra.uni 	$L__BB0_18;
$L__BB0_17:
	mul.wide.s32 	%rd21, %r258, 4;
	add.s64 	%rd22, %rd1, %rd21;
	mov.b32 	%r243, 1;
	st.global.u32 	[%rd22], %r243;
$L__BB0_18:
	add.s32 	%r246, %r260, -1;
	add.s32 	%r247, %r260, -2;
	setp.lt.s32 	%p14, %r247, %r41;
	setp.lt.s32 	%p15, %r246, %r58;
	and.pred  	%p16, %p14, %p15;
	add.s32 	%r260, %r260, 1;
	add.s32 	%r258, %r258, %r58;
	@%p16 bra 	$L__BB0_13;
$L__BB0_19:
	ret;

}


// ===== COMPILED SASS (sm_100) =====

	.target	sm_100

	.elftype	@"ET_EXEC"


//--------------------- .note.nv.tkinfo           --------------------------
	.section	.note.nv.tkinfo,"",@"SHT_NOTE"
	.sectionflags	@"SHF_NOTE_NV_TKINFO"
	.tkinfo
        /*0018*/ 	.word	0x00000002
        /*0030*/ 	.string	""
        /*0030*/ 	.string	"ptxas"
        /*0030*/ 	.string	"Cuda compilation tools, release 13.0, V13.0.88"
        /*0030*/ 	.string	"Build cuda_13.0.r13.0/compiler.36424714_0"
        /*0030*/ 	.string	"-arch sm_100 -m 64 "



//--------------------- .note.nv.cuinfo           --------------------------
	.section	.note.nv.cuinfo,"",@"SHT_NOTE"
	.sectionflags	@"SHF_NOTE_NV_CUINFO"
        /*0018*/ 	.short	0x0002
        /*001a*/ 	.short	0x0064
        /*001c*/ 	.short	0x0082
	.zero		2


//--------------------- .nv.info                  --------------------------
	.section	.nv.info,"",@"SHT_CUDA_INFO"
	.align	4


	//----- nvinfo : EIATTR_REGCOUNT
	.align		4
        /*0000*/ 	.byte	0x04, 0x2f
        /*0002*/ 	.short	(.L_1 - .L_0)
	.align		4
.L_0:
        /*0004*/ 	.word	index@(_Z20kernelCalcNewLatticePiS_Pdii)
        /*0008*/ 	.word	0x00000023


	//----- nvinfo : EIATTR_FRAME_SIZE
	.align		4
.L_1:
        /*000c*/ 	.byte	0x04, 0x11
        /*000e*/ 	.short	(.L_3 - .L_2)
	.align		4
.L_2:
        /*0010*/ 	.word	index@(_Z20kernelCalcNewLatticePiS_Pdii)
        /*0014*/ 	.word	0x00000000


	//----- nvinfo : EIATTR_MIN_STACK_SIZE
	.align		4
.L_3:
        /*0018*/ 	.byte	0x04, 0x12
        /*001a*/ 	.short	(.L_5 - .L_4)
	.align		4
.L_4:
        /*001c*/ 	.word	index@(_Z20kernelCalcNewLatticePiS_Pdii)
        /*0020*/ 	.word	0x00000000
.L_5:


//--------------------- .nv.compat                --------------------------
	.section	.nv.compat,"",@"SHT_CUDA_COMPAT_INFO"
	.align	4
        /*0000*/ 	.byte	0x02, 0x09, 0x00, 0x00, 0x02, 0x02, 0x01, 0x00, 0x02, 0x05, 0x05, 0x00, 0x03, 0x07, 0x01, 0x01
        /*0010*/ 	.byte	0x02, 0x03, 0x00, 0x00, 0x02, 0x06, 0x01, 0x00, 0x04, 0x0b, 0x08, 0x00, 0x01, 0x00, 0x00, 0x00
        /*0020*/ 	.byte	0x00, 0x00, 0x00, 0x00


//--------------------- .nv.info._Z20kernelCalcNewLatticePiS_Pdii --------------------------
	.section	.nv.info._Z20kernelCalcNewLatticePiS_Pdii,"",@"SHT_CUDA_INFO"
	.sectionflags	@""
	.align	4


	//----- nvinfo : EIATTR_CUDA_API_VERSION
	.align		4
        /*0000*/ 	.byte	0x04, 0x37
        /*0002*/ 	.short	(.L_7 - .L_6)
.L_6:
        /*0004*/ 	.word	0x00000082


	//----- nvinfo : EIATTR_KPARAM_INFO
	.align		4
.L_7:
        /*0008*/ 	.byte	0x04, 0x17
        /*000a*/ 	.short	(.L_9 - .L_8)
.L_8:
        /*000c*/ 	.word	0x00000000
        /*0010*/ 	.short	0x0004
        /*0012*/ 	.short	0x001c
        /*0014*/ 	.byte	0x00, 0xf0, 0x11, 0x00


	//----- nvinfo : EIATTR_KPARAM_INFO
	.align		4
.L_9:
        /*0018*/ 	.byte	0x04, 0x17
        /*001a*/ 	.short	(.L_11 - .L_10)
.L_10:
        /*001c*/ 	.word	0x00000000
        /*0020*/ 	.short	0x0003
        /*0022*/ 	.short	0x0018
        /*0024*/ 	.byte	0x00, 0xf0, 0x11, 0x00


	//----- nvinfo : EIATTR_KPARAM_INFO
	.align		4
.L_11:
        /*0028*/ 	.byte	0x04, 0x17
        /*002a*/ 	.short	(.L_13 - .L_12)
.L_12:
        /*002c*/ 	.word	0x00000000
        /*0030*/ 	.short	0x0002
        /*0032*/ 	.short	0x0010
        /*0034*/ 	.byte	0x00, 0xf5, 0x21, 0x00


	//----- nvinfo : EIATTR_KPARAM_INFO
	.align		4
.L_13:
        /*0038*/ 	.byte	0x04, 0x17
        /*003a*/ 	.short	(.L_15 - .L_14)
.L_14:
        /*003c*/ 	.word	0x00000000
        /*0040*/ 	.short	0x0001
        /*0042*/ 	.short	0x0008
        /*0044*/ 	.byte	0x00, 0xf5, 0x21, 0x00


	//----- nvinfo : EIATTR_KPARAM_INFO
	.align		4
.L_15:
        /*0048*/ 	.byte	0x04, 0x17
        /*004a*/ 	.short	(.L_17 - .L_16)
.L_16:
        /*004c*/ 	.word	0x00000000
        /*0050*/ 	.short	0x0000
        /*0052*/ 	.short	0x0000
        /*0054*/ 	.byte	0x00, 0xf5, 0x21, 0x00


	//----- nvinfo : EIATTR_SPARSE_MMA_MASK
	.align		4
.L_17:
        /*0058*/ 	.byte	0x03, 0x50
        /*005a*/ 	.short	0x0000


	//----- nvinfo : EIATTR_MAXREG_COUNT
	.align		4
        /*005c*/ 	.byte	0x03, 0x1b
        /*005e*/ 	.short	0x00ff


	//----- nvinfo : EIATTR_MERCURY_ISA_VERSION
	.align		4
        /*0060*/ 	.byte	0x03, 0x5f
        /*0062*/ 	.short	0x0101


	//----- nvinfo : EIATTR_VRC_CTA_INIT_COUNT
	.align		4
        /*0064*/ 	.byte	0x02, 0x4a
	.zero		1
	.zero		1


	//----- nvinfo : EIATTR_EXIT_INSTR_OFFSETS
	.align		4
        /*0068*/ 	.byte	0x04, 0x1c
        /*006a*/ 	.short	(.L_19 - .L_18)


	//   ....[0]....
.L_18:
        /*006c*/ 	.word	0x00000e00


	//   ....[1]....
        /*0070*/ 	.word	0x00000e60


	//   ....[2]....
        /*0074*/ 	.word	0x00002ab0


	//   ....[3]....
        /*0078*/ 	.word	0x00002b00


	//----- nvinfo : EIATTR_CRS_STACK_SIZE
	.align		4
.L_19:
        /*007c*/ 	.byte	0x04, 0x1e
        /*007e*/ 	.short	(.L_21 - .L_20)
.L_20:
        /*0080*/ 	.word	0x00000000


	//----- nvinfo : EIATTR_CBANK_PARAM_SIZE
	.align		4
.L_21:
        /*0084*/ 	.byte	0x03, 0x19
        /*0086*/ 	.short	0x0020


	//----- nvinfo : EIATTR_PARAM_CBANK
	.align		4
        /*0088*/ 	.byte	0x04, 0x0a
        /*008a*/ 	.short	(.L_23 - .L_22)
	.align		4
.L_22:
        /*008c*/ 	.word	index@(.nv.constant0._Z20kernelCalcNewLatticePiS_Pdii)
        /*0090*/ 	.short	0x0380
        /*0092*/ 	.short	0x0020


	//----- nvinfo : EIATTR_SW_WAR
	.align		4
.L_23:
        /*0094*/ 	.byte	0x04, 0x36
        /*0096*/ 	.short	(.L_25 - .L_24)
.L_24:
        /*0098*/ 	.word	0x00000008
.L_25:


//--------------------- .nv.callgraph             --------------------------
	.section	.nv.callgraph,"",@"SHT_CUDA_CALLGRAPH"
	.align	4
	.sectionentsize	8
	.align		4
        /*0000*/ 	.word	0x00000000
	.align		4
        /*0004*/ 	.word	0xffffffff
	.align		4
        /*0008*/ 	.word	0x00000000
	.align		4
        /*000c*/ 	.word	0xfffffffe
	.align		4
        /*0010*/ 	.word	0x00000000
	.align		4
        /*0014*/ 	.word	0xfffffffd
	.align		4
        /*0018*/ 	.word	0x00000000
	.align		4
        /*001c*/ 	.word	0xfffffffc


//--------------------- .text._Z20kernelCalcNewLatticePiS_Pdii --------------------------
	.section	.text._Z20kernelCalcNewLatticePiS_Pdii,"ax",@progbits
	.align	128
        .global         _Z20kernelCalcNewLatticePiS_Pdii
        .type           _Z20kernelCalcNewLatticePiS_Pdii,@function
        .size           _Z20kernelCalcNewLatticePiS_Pdii,(.L_x_10 - _Z20kernelCalcNewLatticePiS_Pdii)
        .other          _Z20kernelCalcNewLatticePiS_Pdii,@"STO_CUDA_ENTRY STV_DEFAULT"
_Z20kernelCalcNewLatticePiS_Pdii:
.text._Z20kernelCalcNewLatticePiS_Pdii:
[----:B------:R-:W-:Y:S01]  /*0000*/  LDC R1, c[0x0][0x37c] ;  /* 0x0000df00ff017b82 */ /* 0x000fe20000000800 */
[----:B------:R-:W0:Y:S01]  /*0010*/  S2R R6, SR_CTAID.Y ;  /* 0x0000000000067919 */ /* 0x000e220000002600 */
[----:B------:R-:W1:Y:S06]  /*0020*/  LDCU UR4, c[0x0][0x39c] ;  /* 0x00007380ff0477ac */ /* 0x000e6c0008000800 */
[----:B------:R-:W2:Y:S01]  /*0030*/  S2UR UR5, SR_CTAID.X ;  /* 0x00000000000579c3 */ /* 0x000ea20000002500 */
[----:B------:R-:W3:Y:S07]  /*0040*/  LDCU.64 UR6, c[0x0][0x358] ;  /* 0x00006b00ff0677ac */ /* 0x000eee0008000a00 */
[----:B------:R-:W2:Y:S01]  /*0050*/  LDC R5, c[0x0][0x360] ;  /* 0x0000d800ff057b82 */ /* 0x000ea20000000800 */
[----:B-1----:R-:W-:Y:S01]  /*0060*/  UISETP.GE.AND UP0, UPT, UR4, -0x3, UPT ;  /* 0xfffffffd0400788c */ /* 0x002fe2000bf06270 */
[----:B--2---:R-:W-:-:S02]  /*0070*/  IMAD R10, R5, UR5, RZ ;  /* 0x00000005050a7c24 */ /* 0x004fc4000f8e02ff */
[----:B0-----:R-:W-:-:S06]  /*0080*/  IMAD R4, R5, R6, RZ ;  /* 0x0000000605047224 */ /* 0x001fcc00078e02ff */
[----:B---3--:R-:W-:Y:S05]  /*0090*/  BRA.U !UP0, `(.L_x_0) ;  /* 0x0000000d08487547 */ /* 0x008fea000b800000 */
[----:B------:R-:W0:Y:S01]  /*00a0*/  LDC R11, c[0x0][0x398] ;  /* 0x0000e600ff0b7b82 */ /* 0x000e220000000800 */
[----:B------:R-:W-:Y:S01]  /*00b0*/  UIADD3 UR4, UPT, UPT, UR4, 0x1, URZ ;  /* 0x0000000104047890 */ /* 0x000fe2000fffe0ff */
[----:B------:R-:W-:Y:S02]  /*00c0*/  MOV R22, RZ ;  /* 0x000000ff00167202 */ /* 0x000fe40000000f00 */
[----:B0-----:R-:W-:Y:S01]  /*00d0*/  IABS R9, R11 ;  /* 0x0000000b00097213 */ /* 0x001fe20000000000 */
[----:B------:R-:W-:Y:S01]  /*00e0*/  IMAD.IADD R8, R4, 0x1, R11 ;  /* 0x0000000104087824 */ /* 0x000fe200078e020b */
[----:B------:R-:W-:Y:S02]  /*00f0*/  ISETP.NE.AND P1, PT, R11, RZ, PT ;  /* 0x000000ff0b00720c */ /* 0x000fe40003f25270 */
[----:B------:R-:W0:Y:S02]  /*0100*/  I2F.RP R0, R9 ;  /* 0x0000000900007306 */ /* 0x000e240000209400 */
[----:B------:R-:W-:-:S06]  /*0110*/  ISETP.GE.AND P2, PT, R8, RZ, PT ;  /* 0x000000ff0800720c */ /* 0x000fcc0003f46270 */
[----:B0-----:R-:W0:Y:S02]  /*0120*/  MUFU.RCP R0, R0 ;  /* 0x0000000000007308 */ /* 0x001e240000001000 */
[----:B0-----:R-:W-:Y:S02]  /*0130*/  VIADD R2, R0, 0xffffffe ;  /* 0x0ffffffe00027836 */ /* 0x001fe40000000000 */
[----:B------:R-:W-:-:S04]  /*0140*/  VIADD R0, R4, 0xfffffffe ;  /* 0xfffffffe04007836 */ /* 0x000fc80000000000 */
[----:B------:R0:W1:Y:S02]  /*0150*/  F2I.FTZ.U32.TRUNC.NTZ R3, R2 ;  /* 0x0000000200037305 */ /* 0x000064000021f000 */
[----:B0-----:R-:W-:Y:S02]  /*0160*/  HFMA2 R2, -RZ, RZ, 0, 0 ;  /* 0x00000000ff027431 */ /* 0x001fe400000001ff */
[----:B-1----:R-:W-:-:S04]  /*0170*/  IMAD.MOV R12, RZ, RZ, -R3 ;  /* 0x000000ffff0c7224 */ /* 0x002fc800078e0a03 */
[----:B------:R-:W-:Y:S01]  /*0180*/  IMAD R7, R12, R9, RZ ;  /* 0x000000090c077224 */ /* 0x000fe200078e02ff */
[----:B------:R-:W-:Y:S01]  /*0190*/  IABS R12, R8 ;  /* 0x00000008000c7213 */ /* 0x000fe20000000000 */
[----:B------:R-:W-:Y:S02]  /*01a0*/  VIADD R8, R4, 0x1 ;  /* 0x0000000104087836 */ /* 0x000fe40000000000 */
[----:B------:R-:W-:-:S06]  /*01b0*/  IMAD.HI.U32 R3, R3, R7, R2 ;  /* 0x0000000703037227 */ /* 0x000fcc00078e0002 */
[----:B------:R-:W-:-:S04]  /*01c0*/  IMAD.HI.U32 R3, R3, R12, RZ ;  /* 0x0000000c03037227 */ /* 0x000fc800078e00ff */
[----:B------:R-:W-:-:S04]  /*01d0*/  IMAD.MOV R3, RZ, RZ, -R3 ;  /* 0x000000ffff037224 */ /* 0x000fc800078e0a03 */
[----:B------:R-:W-:Y:S01]  /*01e0*/  IMAD R2, R9, R3, R12 ;  /* 0x0000000309027224 */ /* 0x000fe200078e020c */
[----:B------:R-:W-:-:S04]  /*01f0*/  IADD3 R3, PT, PT, R4, UR4, RZ ;  /* 0x0000000404037c10 */ /* 0x000fc8000fffe0ff */
[----:B------:R-:W-:Y:S02]  /*0200*/  ISETP.GT.U32.AND P0, PT, R9, R2, PT ;  /* 0x000000020900720c */ /* 0x000fe40003f04070 */
[----:B------:R-:W-:-:S05]  /*0210*/  VIMNMX R7, PT, PT, R3, R0, !PT ;  /* 0x0000000003077248 */ /* 0x000fca0007fe0100 */
[----:B------:R-:W-:-:S04]  /*0220*/  IMAD.IADD R12, R7, 0x1, -R4 ;  /* 0x00000001070c7824 */ /* 0x000fc800078e0a04 */
[----:B------:R-:W-:Y:S02]  /*0230*/  VIADD R7, R12, 0x2 ;  /* 0x000000020c077836 */ /* 0x000fe40000000000 */
[----:B------:R-:W-:Y:S02]  /*0240*/  @!P0 IMAD.IADD R2, R2, 0x1, -R9 ;  /* 0x0000000102028824 */ /* 0x000fe400078e0a09 */
[----:B------:R-:W-:-:S03]  /*0250*/  VIADD R18, R12, 0xffffffff ;  /* 0xffffffff0c127836 */ /* 0x000fc60000000000 */
[----:B------:R-:W-:Y:S02]  /*0260*/  ISETP.GT.U32.AND P0, PT, R9, R2, PT ;  /* 0x000000020900720c */ /* 0x000fe40003f04070 */
[----:B------:R-:W-:-:S11]  /*0270*/  LOP3.LUT R18, R18, 0x3, RZ, 0xc0, !PT ;  /* 0x0000000312127812 */ /* 0x000fd600078ec0ff */
[----:B------:R-:W-:Y:S01]  /*0280*/  @!P0 IMAD.IADD R2, R2, 0x1, -R9 ;  /* 0x0000000102028824 */ /* 0x000fe200078e0a09 */
[----:B------:R-:W-:Y:S01]  /*0290*/  ISETP.GE.U32.AND P0, PT, R7, 0x3, PT ;  /* 0x000000030700780c */ /* 0x000fe20003f06070 */
[----:B------:R-:W-:Y:S01]  /*02a0*/  IMAD.MOV.U32 R9, RZ, RZ, RZ ;  /* 0x000000ffff097224 */ /* 0x000fe200078e00ff */
[C---:B------:R-:W-:Y:S01]  /*02b0*/  IADD3 R7, PT, PT, R10.reuse, -0x2, RZ ;  /* 0xfffffffe0a077810 */ /* 0x040fe20007ffe0ff */
[----:B------:R-:W-:Y:S01]  /*02c0*/  @!P2 IMAD.MOV R2, RZ, RZ, -R2 ;  /* 0x000000ffff02a224 */ /* 0x000fe200078e0a02 */
[----:B------:R-:W-:Y:S01]  /*02d0*/  @!P1 LOP3.LUT R2, RZ, R11, RZ, 0x33, !PT ;  /* 0x0000000bff029212 */ /* 0x000fe200078e33ff */
[----:B------:R-:W-:Y:S02]  /*02e0*/  VIADD R10, R10, UR4 ;  /* 0x000000040a0a7c36 */ /* 0x000fe40008000000 */
[----:B------:R-:W-:-:S07]  /*02f0*/  IMAD.IADD R11, R0, 0x1, R11 ;  /* 0x00000001000b7824 */ /* 0x000fce00078e020b */
.L_x_4:
[----:B0-----:R-:W0:Y:S01]  /*0300*/  LDC R16, c[0x0][0x398] ;  /* 0x0000e600ff107b82 */ /* 0x001e220000000800 */
[----:B------:R-:W-:Y:S01]  /*0310*/  IMAD.MOV.U32 R26, RZ, RZ, RZ ;  /* 0x000000ffff1a7224 */ /* 0x000fe200078e00ff */
[----:B------:R-:W-:Y:S02]  /*0320*/  ISETP.NE.AND P4, PT, R18, RZ, PT ;  /* 0x000000ff1200720c */ /* 0x000fe40003f85270 */
[----:B------:R-:W-:Y:S02]  /*0330*/  MOV R21, R0 ;  /* 0x0000000000157202 */ /* 0x000fe40000000f00 */
[-C--:B0-----:R-:W-:Y:S01]  /*0340*/  IABS R25, R16.reuse ;  /* 0x0000001000197213 */ /* 0x081fe20000000000 */
[----:B------:R-:W-:Y:S01]  /*0350*/  IMAD.IADD R12, R7, 0x1, R16 ;  /* 0x00000001070c7824 */ /* 0x000fe200078e0210 */
[----:B------:R-:W-:Y:S02]  /*0360*/  ISETP.NE.AND P2, PT, R16, RZ, PT ;  /* 0x000000ff1000720c */ /* 0x000fe40003f45270 */
[----:B-1----:R-:W0:Y:S01]  /*0370*/  I2F.RP R13, R25 ;  /* 0x00000019000d7306 */ /* 0x002e220000209400 */
[----:B------:R-:W-:-:S02]  /*0380*/  LOP3.LUT R17, RZ, R16, RZ, 0x33, !PT ;  /* 0x00000010ff117212 */ /* 0x000fc400078e33ff */
[----:B------:R-:W-:-:S05]  /*0390*/  ISETP.GE.AND P3, PT, R12, RZ, PT ;  /* 0x000000ff0c00720c */ /* 0x000fca0003f66270 */
[----:B0-----:R-:W0:Y:S02]  /*03a0*/  MUFU.RCP R13, R13 ;  /* 0x0000000d000d7308 */ /* 0x001e240000001000 */
[----:B0-----:R-:W-:-:S06]  /*03b0*/  IADD3 R27, PT, PT, R13, 0xffffffe, RZ ;  /* 0x0ffffffe0d1b7810 */ /* 0x001fcc0007ffe0ff */
[----:B------:R-:W0:Y:S02]  /*03c0*/  F2I.FTZ.U32.TRUNC.NTZ R27, R27 ;  /* 0x0000001b001b7305 */ /* 0x000e24000021f000 */
[----:B0-----:R-:W-:-:S04]  /*03d0*/  IMAD.MOV R14, RZ, RZ, -R27 ;  /* 0x000000ffff0e7224 */ /* 0x001fc800078e0a1b */
[----:B------:R-:W-:Y:S01]  /*03e0*/  IMAD R15, R14, R25, RZ ;  /* 0x000000190e0f7224 */ /* 0x000fe200078e02ff */
[----:B------:R-:W-:-:S03]  /*03f0*/  IABS R14, R12 ;  /* 0x0000000c000e7213 */ /* 0x000fc60000000000 */
[----:B------:R-:W-:-:S06]  /*0400*/  IMAD.HI.U32 R26, R27, R15, R26 ;  /* 0x0000000f1b1a7227 */ /* 0x000fcc00078e001a */
[----:B------:R-:W-:-:S05]  /*0410*/  IMAD.HI.U32 R13, R26, R14, RZ ;  /* 0x0000000e1a0d7227 */ /* 0x000fca00078e00ff */
[----:B------:R-:W-:-:S05]  /*0420*/  IADD3 R13, PT, PT, -R13, RZ, RZ ;  /* 0x000000ff0d0d7210 */ /* 0x000fca0007ffe1ff */
[----:B------:R-:W-:-:S05]  /*0430*/  IMAD R14, R25, R13, R14 ;  /* 0x0000000d190e7224 */ /* 0x000fca00078e020e */
[----:B------:R-:W-:-:S13]  /*0440*/  ISETP.GT.U32.AND P1, PT, R25, R14, PT ;  /* 0x0000000e1900720c */ /* 0x000fda0003f24070 */
[----:B------:R-:W-:-:S05]  /*0450*/  @!P1 IMAD.IADD R14, R14, 0x1, -R25 ;  /* 0x000000010e0e9824 */ /* 0x000fca00078e0a19 */
[----:B------:R-:W-:-:S13]  /*0460*/  ISETP.GT.U32.AND P1, PT, R25, R14, PT ;  /* 0x0000000e1900720c */ /* 0x000fda0003f24070 */
[----:B------:R-:W-:Y:S01]  /*0470*/  @!P1 IMAD.IADD R14, R14, 0x1, -R25 ;  /* 0x000000010e0e9824 */ /* 0x000fe200078e0a19 */
[----:B------:R-:W-:-:S03]  /*0480*/  ISETP.GE.AND P1, PT, R7, R10, PT ;  /* 0x0000000a0700720c */ /* 0x000fc60003f26270 */
[----:B------:R-:W-:-:S05]  /*0490*/  @!P3 IMAD.MOV R14, RZ, RZ, -R14 ;  /* 0x000000ffff0eb224 */ /* 0x000fca00078e0a0e */
[----:B------:R-:W-:Y:S01]  /*04a0*/  SEL R19, R17, R14, !P2 ;  /* 0x0000000e11137207 */ /* 0x000fe20005000000 */
[----:B------:R-:W-:Y:S06]  /*04b0*/  @!P4 BRA `(.L_x_1) ;  /* 0x0000000000c4c947 */ /* 0x000fec0003800000 */
[----:B------:R-:W-:Y:S02]  /*04c0*/  IABS R14, R11 ;  /* 0x0000000b000e7213 */ /* 0x000fe40000000000 */
[----:B------:R-:W-:-:S03]  /*04d0*/  ISETP.GE.AND P4, PT, R11, RZ, PT ;  /* 0x000000ff0b00720c */ /* 0x000fc60003f86270 */
[----:B------:R-:W-:-:S04]  /*04e0*/  IMAD.HI.U32 R12, R26, R14, RZ ;  /* 0x0000000e1a0c7227 */ /* 0x000fc800078e00ff */
[----:B------:R-:W-:-:S04]  /*04f0*/  IMAD.MOV R12, RZ, RZ, -R12 ;  /* 0x000000ffff0c7224 */ /* 0x000fc800078e0a0c */
[C---:B------:R-:W-:Y:S02]  /*0500*/  IMAD R14, R25.reuse, R12, R14 ;  /* 0x0000000c190e7224 */ /* 0x040fe400078e020e */
[----:B------:R-:W0:Y:S03]  /*0510*/  LDC.64 R12, c[0x0][0x380] ;  /* 0x0000e000ff0c7b82 */ /* 0x000e260000000a00 */
[----:B------:R-:W-:-:S13]  /*0520*/  ISETP.GT.U32.AND P3, PT, R25, R14, PT ;  /* 0x0000000e1900720c */ /* 0x000fda0003f64070 */
[----:B------:R-:W-:-:S05]  /*0530*/  @!P3 IMAD.IADD R14, R14, 0x1, -R25 ;  /* 0x000000010e0eb824 */ /* 0x000fca00078e0a19 */
[----:B------:R-:W-:-:S13]  /*0540*/  ISETP.GT.U32.AND P3, PT, R25, R14, PT ;  /* 0x0000000e1900720c */ /* 0x000fda0003f64070 */
[----:B------:R-:W-:-:S05]  /*0550*/  @!P3 IMAD.IADD R14, R14, 0x1, -R25 ;  /* 0x000000010e0eb824 */ /* 0x000fca00078e0a19 */
[----:B------:R-:W-:-:S04]  /*0560*/  @!P4 IADD3 R14, PT, PT, -R14, RZ, RZ ;  /* 0x000000ff0e0ec210 */ /* 0x000fc80007ffe1ff */
[----:B------:R-:W-:-:S05]  /*0570*/  SEL R14, R17, R14, !P2 ;  /* 0x0000000e110e7207 */ /* 0x000fca0005000000 */
[----:B------:R-:W-:-:S04]  /*0580*/  IMAD R15, R19, R16, R14 ;  /* 0x00000010130f7224 */ /* 0x000fc800078e020e */
[----:B0-----:R-:W-:-:S06]  /*0590*/  IMAD.WIDE R14, R15, 0x4, R12 ;  /* 0x000000040f0e7825 */ /* 0x001fcc00078e020c */
[----:B------:R-:W2:Y:S01]  /*05a0*/  LDG.E R15, desc[UR6][R14.64] ;  /* 0x000000060e0f7981 */ /* 0x000ea2000c1e1900 */
[----:B------:R-:W-:Y:S01]  /*05b0*/  MOV R20, 0x400 ;  /* 0x0000040000147802 */ /* 0x000fe20000000f00 */
[----:B------:R-:W-:Y:S01]  /*05c0*/  VIADD R22, R9, 0x1 ;  /* 0x0000000109167836 */ /* 0x000fe20000000000 */
[----:B------:R-:W-:Y:S01]  /*05d0*/  ISETP.NE.AND P3, PT, R18, 0x1, PT ;  /* 0x000000011200780c */ /* 0x000fe20003f65270 */
[----:B------:R-:W0:Y:S02]  /*05e0*/  S2R R21, SR_CgaCtaId ;  /* 0x0000000000157919 */ /* 0x000e240000008800 */
[----:B0-----:R-:W-:Y:S01]  /*05f0*/  LEA R20, R21, R20, 0x18 ;  /* 0x0000001415147211 */ /* 0x001fe200078ec0ff */
[----:B------:R-:W-:-:S04]  /*0600*/  VIADD R21, R4, 0xffffffff ;  /* 0xffffffff04157836 */ /* 0x000fc80000000000 */
[----:B------:R-:W-:-:S05]  /*0610*/  IMAD R20, R9, 0x4, R20 ;  /* 0x0000000409147824 */ /* 0x000fca00078e0214 */
[----:B--2---:R0:W-:Y:S01]  /*0620*/  STS [R20], R15 ;  /* 0x0000000f14007388 */ /* 0x0041e20000000800 */
[----:B------:R-:W-:Y:S05]  /*0630*/  @!P3 BRA `(.L_x_1) ;  /* 0x000000000064b947 */ /* 0x000fea0003800000 */
[----:B------:R-:W-:-:S04]  /*0640*/  IADD3 R21, PT, PT, R11, 0x1, RZ ;  /* 0x000000010b157810 */ /* 0x000fc80007ffe0ff */
[----:B0-----:R-:W-:Y:S02]  /*0650*/  IABS R15, R21 ;  /* 0x00000015000f7213 */ /* 0x001fe40000000000 */
[----:B------:R-:W-:-:S03]  /*0660*/  ISETP.GE.AND P4, PT, R21, RZ, PT ;  /* 0x000000ff1500720c */ /* 0x000fc60003f86270 */
[----:B------:R-:W-:-:S04]  /*0670*/  IMAD.HI.U32 R14, R26, R15, RZ ;  /* 0x0000000f1a0e7227 */ /* 0x000fc800078e00ff */
[----:B------:R-:W-:-:S04]  /*0680*/  IMAD.MOV R14, RZ, RZ, -R14 ;  /* 0x000000ffff0e7224 */ /* 0x000fc800078e0a0e */
[----:B------:R-:W-:-:S05]  /*0690*/  IMAD R14, R25, R14, R15 ;  /* 0x0000000e190e7224 */ /* 0x000fca00078e020f */
[----:B------:R-:W-:-:S13]  /*06a0*/  ISETP.GT.U32.AND P3, PT, R25, R14, PT ;  /* 0x0000000e1900720c */ /* 0x000fda0003f64070 */
[----:B------:R-:W-:-:S05]  /*06b0*/  @!P3 IMAD.IADD R14, R14, 0x1, -R25 ;  /* 0x000000010e0eb824 */ /* 0x000fca00078e0a19 */
[----:B------:R-:W-:-:S13]  /*06c0*/  ISETP.GT.U32.AND P3, PT, R25, R14, PT ;  /* 0x0000000e1900720c */ /* 0x000fda0003f64070 */
[----:B------:R-:W-:Y:S01]  /*06d0*/  @!P3 IMAD.IADD R14, R14, 0x1, -R25 ;  /* 0x000000010e0eb824 */ /* 0x000fe200078e0a19 */
[----:B------:R-:W-:-:S04]  /*06e0*/  ISETP.NE.AND P3, PT, R18, 0x2, PT ;  /* 0x000000021200780c */ /* 0x000fc80003f65270 */
[----:B------:R-:W-:-:S04]  /*06f0*/  @!P4 IADD3 R14, PT, PT, -R14, RZ, RZ ;  /* 0x000000ff0e0ec210 */ /* 0x000fc80007ffe1ff */
[----:B------:R-:W-:-:S05]  /*0700*/  SEL R14, R17, R14, !P2 ;  /* 0x0000000e110e7207 */ /* 0x000fca0005000000 */
[CC--:B------:R-:W-:Y:S02]  /*0710*/  @P3 IMAD R15, R19.reuse, R16.reuse, R2 ;  /* 0x00000010130f3224 */ /* 0x0c0fe400078e0202 */
[----:B------:R-:W-:Y:S02]  /*0720*/  IMAD R17, R19, R16, R14 ;  /* 0x0000001013117224 */ /* 0x000fe400078e020e */
[----:B------:R-:W-:-:S04]  /*0730*/  @P3 IMAD.WIDE R14, R15, 0x4, R12 ;  /* 0x000000040f0e3825 */ /* 0x000fc800078e020c */
[----:B------:R-:W-:Y:S02]  /*0740*/  IMAD.WIDE R12, R17, 0x4, R12 ;  /* 0x00000004110c7825 */ /* 0x000fe400078e020c */
[----:B------:R-:W2:Y:S04]  /*0750*/  @P3 LDG.E R15, desc[UR6][R14.64] ;  /* 0x000000060e0f3981 */ /* 0x000ea8000c1e1900 */
[----:B------:R-:W3:Y:S01]  /*0760*/  LDG.E R13, desc[UR6][R12.64] ;  /* 0x000000060c0d7981 */ /* 0x000ee2000c1e1900 */
[C---:B------:R-:W-:Y:S02]  /*0770*/  VIADD R22, R9.reuse, 0x2 ;  /* 0x0000000209167836 */ /* 0x040fe40000000000 */
[----:B------:R-:W-:Y:S01]  /*0780*/  IMAD.MOV.U32 R21, RZ, RZ, R4 ;  /* 0x000000ffff157224 */ /* 0x000fe200078e0004 */
[----:B------:R-:W-:Y:S01]  /*0790*/  @P3 MOV R21, R8 ;  /* 0x0000000800153202 */ /* 0x000fe20000000f00 */
[----:B------:R-:W-:Y:S01]  /*07a0*/  @P3 VIADD R22, R9, 0x3 ;  /* 0x0000000309163836 */ /* 0x000fe20000000000 */
[----:B--2---:R1:W-:Y:S04]  /*07b0*/  @P3 STS [R20+0x8], R15 ;  /* 0x0000080f14003388 */ /* 0x0043e80000000800 */
[----:B---3--:R1:W-:Y:S02]  /*07c0*/  STS [R20+0x4], R13 ;  /* 0x0000040d14007388 */ /* 0x0083e40000000800 */
.L_x_1:
[----:B------:R-:W-:Y:S01]  /*07d0*/  VIADD R7, R7, 0x1 ;  /* 0x0000000107077836 */ /* 0x000fe20000000000 */
[----:B------:R-:W-:Y:S06]  /*07e0*/  @!P0 BRA `(.L_x_2) ;  /* 0x00000004006c8947 */ /* 0x000fec0003800000 */
[----:B------:R-:W2:Y:S01]  /*07f0*/  S2R R12, SR_CgaCtaId ;  /* 0x00000000000c7919 */ /* 0x000ea20000008800 */
[----:B------:R-:W-:Y:S02]  /*0800*/  MOV R9, 0x400 ;  /* 0x0000040000097802 */ /* 0x000fe40000000f00 */
[----:B------:R-:W-:Y:S02]  /*0810*/  IADD3 R24, PT, PT, R21, 0x1, RZ ;  /* 0x0000000115187810 */ /* 0x000fe40007ffe0ff */
[----:B--2---:R-:W-:-:S05]  /*0820*/  LEA R9, R12, R9, 0x18 ;  /* 0x000000090c097211 */ /* 0x004fca00078ec0ff */
[----:B------:R-:W-:Y:S02]  /*0830*/  IMAD R23, R22, 0x4, R9 ;  /* 0x0000000416177824 */ /* 0x000fe400078e0209 */
[----:B------:R-:W-:Y:S02]  /*0840*/  IMAD.IADD R9, R21, 0x1, R16 ;  /* 0x0000000115097824 */ /* 0x000fe400078e0210 */
[----:B------:R-:W-:-:S07]  /*0850*/  VIADD R23, R23, 0x8 ;  /* 0x0000000817177836 */ /* 0x000fce0000000000 */
.L_x_3:
[----:B------:R-:W2:Y:S01]  /*0860*/  LDC R12, c[0x0][0x398] ;  /* 0x0000e600ff0c7b82 */ /* 0x000ea20000000800 */
[----:B01----:R-:W-:-:S05]  /*0870*/  IABS R20, R9 ;  /* 0x0000000900147213 */ /* 0x003fca0000000000 */
[----:B------:R-:W-:-:S05]  /*0880*/  IMAD.HI.U32 R26, R26, R20, RZ ;  /* 0x000000141a1a7227 */ /* 0x000fca00078e00ff */
[----:B------:R-:W-:Y:S02]  /*0890*/  IADD3 R26, PT, PT, -R26, RZ, RZ ;  /* 0x000000ff1a1a7210 */ /* 0x000fe40007ffe1ff */
[----:B--2---:R-:W-:-:S04]  /*08a0*/  IABS R13, R12 ;  /* 0x0000000c000d7213 */ /* 0x004fc80000000000 */
[----:B------:R-:W0:Y:S01]  /*08b0*/  I2F.RP R14, R13 ;  /* 0x0000000d000e7306 */ /* 0x000e220000209400 */
[----:B------:R-:W-:Y:S02]  /*08c0*/  IMAD R20, R13, R26, R20 ;  /* 0x0000001a0d147224 */ /* 0x000fe400078e0214 */
[----:B------:R-:W-:-:S03]  /*08d0*/  IMAD.MOV.U32 R26, RZ, RZ, RZ ;  /* 0x000000ffff1a7224 */ /* 0x000fc600078e00ff */
[----:B------:R-:W-:Y:S02]  /*08e0*/  ISETP.GT.U32.AND P4, PT, R25, R20, PT ;  /* 0x000000141900720c */ /* 0x000fe40003f84070 */
[----:B0-----:R-:W0:Y:S11]  /*08f0*/  MUFU.RCP R14, R14 ;  /* 0x0000000e000e7308 */ /* 0x001e360000001000 */
[----:B------:R-:W-:-:S04]  /*0900*/  @!P4 IADD3 R20, PT, PT, R20, -R13, RZ ;  /* 0x8000000d1414c210 */ /* 0x000fc80007ffe0ff */
[----:B------:R-:W-:Y:S02]  /*0910*/  ISETP.GT.U32.AND P5, PT, R25, R20, PT ;  /* 0x000000141900720c */ /* 0x000fe40003fa4070 */
[----:B------:R-:W-:Y:S01]  /*0920*/  MOV R25, R13 ;  /* 0x0000000d00197202 */ /* 0x000fe20000000f00 */
[----:B0-----:R-:W-:Y:S02]  /*0930*/  VIADD R27, R14, 0xffffffe ;  /* 0x0ffffffe0e1b7836 */ /* 0x001fe40000000000 */
[----:B------:R-:W-:-:S08]  /*0940*/  VIADD R14, R9, 0x1 ;  /* 0x00000001090e7836 */ /* 0x000fd00000000000 */
[----:B------:R-:W-:Y:S01]  /*0950*/  @!P5 IMAD.IADD R20, R20, 0x1, -R13 ;  /* 0x000000011414d824 */ /* 0x000fe200078e0a0d */
[----:B------:R-:W0:Y:S01]  /*0960*/  F2I.FTZ.U32.TRUNC.NTZ R27, R27 ;  /* 0x0000001b001b7305 */ /* 0x000e22000021f000 */
[----:B------:R-:W-:Y:S01]  /*0970*/  ISETP.GE.AND P2, PT, R14, RZ, PT ;  /* 0x000000ff0e00720c */ /* 0x000fe20003f46270 */
[----:B0-----:R-:W-:-:S04]  /*0980*/  IMAD.MOV R16, RZ, RZ, -R27 ;  /* 0x000000ffff107224 */ /* 0x001fc800078e0a1b */
[----:B------:R-:W-:Y:S01]  /*0990*/  IMAD R15, R16, R13, RZ ;  /* 0x0000000d100f7224 */ /* 0x000fe200078e02ff */
[----:B------:R-:W-:-:S03]  /*09a0*/  IABS R16, R14 ;  /* 0x0000000e00107213 */ /* 0x000fc60000000000 */
[----:B------:R-:W-:-:S04]  /*09b0*/  IMAD.HI.U32 R26, R27, R15, R26 ;  /* 0x0000000f1b1a7227 */ /* 0x000fc800078e001a */
[----:B------:R-:W-:Y:S02]  /*09c0*/  VIADD R15, R9, 0x2 ;  /* 0x00000002090f7836 */ /* 0x000fe40000000000 */
[----:B------:R-:W-:-:S03]  /*09d0*/  IMAD.HI.U32 R14, R26, R16, RZ ;  /* 0x000000101a0e7227 */ /* 0x000fc600078e00ff */
[----:B------:R-:W-:Y:S01]  /*09e0*/  IABS R30, R15 ;  /* 0x0000000f001e7213 */ /* 0x000fe20000000000 */
[----:B------:R-:W-:Y:S01]  /*09f0*/  IMAD.MOV R14, RZ, RZ, -R14 ;  /* 0x000000ffff0e7224 */ /* 0x000fe200078e0a0e */
[----:B------:R-:W-:-:S03]  /*0a00*/  ISETP.GE.AND P3, PT, R15, RZ, PT ;  /* 0x000000ff0f00720c */ /* 0x000fc60003f66270 */
[----:B------:R-:W-:Y:S02]  /*0a10*/  IMAD R14, R13, R14, R16 ;  /* 0x0000000e0d0e7224 */ /* 0x000fe400078e0210 */
[----:B------:R-:W-:Y:S02]  /*0a20*/  VIADD R16, R9, 0x3 ;  /* 0x0000000309107836 */ /* 0x000fe40000000000 */
[----:B------:R-:W-:Y:S01]  /*0a30*/  IMAD.HI.U32 R15, R26, R30, RZ ;  /* 0x0000001e1a0f7227 */ /* 0x000fe200078e00ff */
[----:B------:R-:W-:Y:S02]  /*0a40*/  ISETP.GT.U32.AND P6, PT, R25, R14, PT ;  /* 0x0000000e1900720c */ /* 0x000fe40003fc4070 */
[----:B------:R-:W-:Y:S01]  /*0a50*/  IABS R28, R16 ;  /* 0x00000010001c7213 */ /* 0x000fe20000000000 */
[----:B------:R-:W-:-:S04]  /*0a60*/  IMAD.MOV R15, RZ, RZ, -R15 ;  /* 0x000000ffff0f7224 */ /* 0x000fc800078e0a0f */
[----:B------:R-:W-:Y:S02]  /*0a70*/  IMAD R30, R13, R15, R30 ;  /* 0x0000000f0d1e7224 */ /* 0x000fe400078e021e */
[----:B------:R-:W-:-:S03]  /*0a80*/  IMAD.HI.U32 R15, R26, R28, RZ ;  /* 0x0000001c1a0f7227 */ /* 0x000fc600078e00ff */
[----:B------:R-:W-:Y:S01]  /*0a90*/  ISETP.GT.U32.AND P4, PT, R25, R30, PT ;  /* 0x0000001e1900720c */ /* 0x000fe20003f84070 */
[----:B------:R-:W-:Y:S02]  /*0aa0*/  IMAD.MOV R15, RZ, RZ, -R15 ;  /* 0x000000ffff0f7224 */ /* 0x000fe400078e0a0f */
[----:B------:R-:W-:Y:S02]  /*0ab0*/  @!P6 IMAD.IADD R14, R14, 0x1, -R13 ;  /* 0x000000010e0ee824 */ /* 0x000fe400078e0a0d */
[----:B------:R-:W-:-:S05]  /*0ac0*/  IMAD R28, R13, R15, R28 ;  /* 0x0000000f0d1c7224 */ /* 0x000fca00078e021c */
[----:B------:R-:W-:-:S03]  /*0ad0*/  ISETP.GT.U32.AND P6, PT, R25, R28, PT ;  /* 0x0000001c1900720c */ /* 0x000fc60003fc4070 */
[----:B------:R-:W-:Y:S01]  /*0ae0*/  @!P4 IMAD.IADD R30, R30, 0x1, -R13 ;  /* 0x000000011e1ec824 */ /* 0x000fe200078e0a0d */
[----:B------:R-:W-:-:S09]  /*0af0*/  ISETP.GT.U32.AND P4, PT, R25, R14, PT ;  /* 0x0000000e1900720c */ /* 0x000fd20003f84070 */
[----:B------:R-:W-:Y:S02]  /*0b00*/  @!P6 IADD3 R28, PT, PT, R28, -R13, RZ ;  /* 0x8000000d1c1ce210 */ /* 0x000fe40007ffe0ff */
[C---:B------:R-:W-:Y:S02]  /*0b10*/  ISETP.GT.U32.AND P6, PT, R25.reuse, R30, PT ;  /* 0x0000001e1900720c */ /* 0x040fe40003fc4070 */
[----:B------:R-:W-:Y:S01]  /*0b20*/  ISETP.GT.U32.AND P5, PT, R25, R28, PT ;  /* 0x0000001c1900720c */ /* 0x000fe20003fa4070 */
[----:B------:R-:W-:Y:S01]  /*0b30*/  @!P4 IMAD.IADD R14, R14, 0x1, -R13 ;  /* 0x000000010e0ec824 */ /* 0x000fe200078e0a0d */
[----:B------:R-:W-:-:S03]  /*0b40*/  ISETP.GE.AND P4, PT, R9, RZ, PT ;  /* 0x000000ff0900720c */ /* 0x000fc60003f86270 */
[----:B------:R-:W-:-:S06]  /*0b50*/  @!P2 IMAD.MOV R14, RZ, RZ, -R14 ;  /* 0x000000ffff0ea224 */ /* 0x000fcc00078e0a0e */
[----:B------:R-:W-:Y:S01]  /*0b60*/  @!P6 IMAD.IADD R30, R30, 0x1, -R13 ;  /* 0x000000011e1ee824 */ /* 0x000fe200078e0a0d */
[----:B------:R-:W-:Y:S02]  /*0b70*/  ISETP.GE.AND P6, PT, R16, RZ, PT ;  /* 0x000000ff1000720c */ /* 0x000fe40003fc6270 */
[----:B------:R-:W0:Y:S01]  /*0b80*/  LDC.64 R16, c[0x0][0x380] ;  /* 0x0000e000ff107b82 */ /* 0x000e220000000a00 */
[----:B------:R-:W-:Y:S01]  /*0b90*/  @!P5 IADD3 R28, PT, PT, R28, -R13, RZ ;  /* 0x8000000d1c1cd210 */ /* 0x000fe20007ffe0ff */
[----:B------:R-:W-:Y:S01]  /*0ba0*/  @!P4 IMAD.MOV R20, RZ, RZ, -R20 ;  /* 0x000000ffff14c224 */ /* 0x000fe200078e0a14 */
[----:B------:R-:W-:Y:S01]  /*0bb0*/  ISETP.NE.AND P5, PT, R12, RZ, PT ;  /* 0x000000ff0c00720c */ /* 0x000fe20003fa5270 */
[----:B------:R-:W-:Y:S01]  /*0bc0*/  @!P3 IMAD.MOV R30, RZ, RZ, -R30 ;  /* 0x000000ffff1eb224 */ /* 0x000fe200078e0a1e */
[----:B------:R-:W-:-:S04]  /*0bd0*/  LOP3.LUT R13, RZ, R12, RZ, 0x33, !PT ;  /* 0x0000000cff0d7212 */ /* 0x000fc800078e33ff */
[C---:B------:R-:W-:Y:S02]  /*0be0*/  SEL R15, R13.reuse, R14, !P5 ;  /* 0x0000000e0d0f7207 */ /* 0x040fe40006800000 */
[----:B------:R-:W-:Y:S02]  /*0bf0*/  @!P6 IADD3 R28, PT, PT, -R28, RZ, RZ ;  /* 0x000000ff1c1ce210 */ /* 0x000fe40007ffe1ff */
[----:B------:R-:W-:Y:S01]  /*0c00*/  SEL R20, R13, R20, !P5 ;  /* 0x000000140d147207 */ /* 0x000fe20006800000 */
[----:B------:R-:W-:Y:S01]  /*0c10*/  IMAD R15, R19, R12, R15 ;  /* 0x0000000c130f7224 */ /* 0x000fe200078e020f */
[C---:B------:R-:W-:Y:S02]  /*0c20*/  SEL R14, R13.reuse, R30, !P5 ;  /* 0x0000001e0d0e7207 */ /* 0x040fe40006800000 */
[----:B------:R-:W-:Y:S01]  /*0c30*/  SEL R27, R13, R28, !P5 ;  /* 0x0000001c0d1b7207 */ /* 0x000fe20006800000 */
[CC--:B------:R-:W-:Y:S02]  /*0c40*/  IMAD R21, R19.reuse, R12.reuse, R20 ;  /* 0x0000000c13157224 */ /* 0x0c0fe400078e0214 */
[----:B------:R-:W-:-:S02]  /*0c50*/  IMAD R13, R19, R12, R14 ;  /* 0x0000000c130d7224 */ /* 0x000fc400078e020e */
[----:B------:R-:W-:Y:S02]  /*0c60*/  IMAD R27, R19, R12, R27 ;  /* 0x0000000c131b7224 */ /* 0x000fe400078e021b */
[----:B0-----:R-:W-:-:S04]  /*0c70*/  IMAD.WIDE R20, R21, 0x4, R16 ;  /* 0x0000000415147825 */ /* 0x001fc800078e0210 */
[--C-:B------:R-:W-:Y:S02]  /*0c80*/  IMAD.WIDE R14, R15, 0x4, R16.reuse ;  /* 0x000000040f0e7825 */ /* 0x100fe400078e0210 */
[----:B------:R-:W2:Y:S02]  /*0c90*/  LDG.E R20, desc[UR6][R20.64] ;  /* 0x0000000614147981 */ /* 0x000ea4000c1e1900 */
[--C-:B------:R-:W-:Y:S02]  /*0ca0*/  IMAD.WIDE R12, R13, 0x4, R16.reuse ;  /* 0x000000040d0c7825 */ /* 0x100fe400078e0210 */
[----:B------:R-:W3:Y:S02]  /*0cb0*/  LDG.E R14, desc[UR6][R14.64] ;  /* 0x000000060e0e7981 */ /* 0x000ee4000c1e1900 */
[----:B------:R-:W-:Y:S02]  /*0cc0*/  IMAD.WIDE R16, R27, 0x4, R16 ;  /* 0x000000041b107825 */ /* 0x000fe400078e0210 */
[----:B------:R-:W4:Y:S04]  /*0cd0*/  LDG.E R12, desc[UR6][R12.64] ;  /* 0x000000060c0c7981 */ /* 0x000f28000c1e1900 */
[----:B------:R-:W5:Y:S01]  /*0ce0*/  LDG.E R16, desc[UR6][R16.64] ;  /* 0x0000000610107981 */ /* 0x000f62000c1e1900 */
[----:B------:R-:W-:-:S05]  /*0cf0*/  VIADD R28, R24, 0x2 ;  /* 0x00000002181c7836 */ /* 0x000fca0000000000 */
[----:B------:R-:W-:Y:S01]  /*0d00*/  ISETP.GE.AND P2, PT, R28, R3, PT ;  /* 0x000000031c00720c */ /* 0x000fe20003f46270 */
[----:B------:R-:W-:Y:S01]  /*0d10*/  VIADD R24, R24, 0x4 ;  /* 0x0000000418187836 */ /* 0x000fe20000000000 */
[----:B------:R-:W-:Y:S01]  /*0d20*/  IADD3 R9, PT, PT, R9, 0x4, RZ ;  /* 0x0000000409097810 */ /* 0x000fe20007ffe0ff */
[----:B------:R-:W-:Y:S01]  /*0d30*/  VIADD R22, R22, 0x4 ;  /* 0x0000000416167836 */ /* 0x000fe20000000000 */
[----:B--2---:R-:W-:Y:S04]  /*0d40*/  STS [R23+-0x8], R20 ;  /* 0xfffff81417007388 */ /* 0x004fe80000000800 */
[----:B---3--:R-:W-:Y:S04]  /*0d50*/  STS [R23+-0x4], R14 ;  /* 0xfffffc0e17007388 */ /* 0x008fe80000000800 */
[----:B----4-:R-:W-:Y:S04]  /*0d60*/  STS [R23], R12 ;  /* 0x0000000c17007388 */ /* 0x010fe80000000800 */
[----:B-----5:R0:W-:Y:S02]  /*0d70*/  STS [R23+0x4], R16 ;  /* 0x0000041017007388 */ /* 0x0201e40000000800 */
[----:B0-----:R-:W-:Y:S01]  /*0d80*/  VIADD R23, R23, 0x10 ;  /* 0x0000001017177836 */ /* 0x001fe20000000000 */
[----:B------:R-:W-:Y:S06]  /*0d90*/  @!P2 BRA `(.L_x_3) ;  /* 0xfffffff800b0a947 */ /* 0x000fec000383ffff */
.L_x_2:
[----:B------:R-:W-:Y:S01]  /*0da0*/  IMAD.MOV.U32 R9, RZ, RZ, R22 ;  /* 0x000000ffff097224 */ /* 0x000fe200078e0016 */
[----:B------:R-:W-:Y:S06]  /*0db0*/  @!P1 BRA `(.L_x_4) ;  /* 0xfffffff400509947 */ /* 0x000fec000383ffff */
.L_x_0:
[----:B------:R-:W2:Y:S01]  /*0dc0*/  S2R R7, SR_TID.X ;  /* 0x0000000000077919 */ /* 0x000ea20000002100 */
[----:B------:R-:W3:Y:S01]  /*0dd0*/  LDC R10, c[0x0][0x398] ;  /* 0x0000e600ff0a7b82 */ /* 0x000ee20000000800 */
[----:B--2---:R-:W-:-:S05]  /*0de0*/  IMAD.IADD R3, R4, 0x1, R7 ;  /* 0x0000000104037824 */ /* 0x004fca00078e0207 */
[----:B---3--:R-:W-:-:S13]  /*0df0*/  ISETP.GE.AND P0, PT, R3, R10, PT ;  /* 0x0000000a0300720c */ /* 0x008fda0003f06270 */
[----:B------:R-:W-:Y:S05]  /*0e00*/  @P0 EXIT ;  /* 0x000000000000094d */ /* 0x000fea0003800000 */
[----:B------:R-:W2:Y:S01]  /*0e10*/  LDC R24, c[0x0][0x39c] ;  /* 0x0000e700ff187b82 */ /* 0x000ea20000000800 */
[----:B------:R-:W-:-:S05]  /*0e20*/  IMAD R11, R5, UR5, RZ ;  /* 0x00000005050b7c24 */ /* 0x000fca000f8e02ff */
[C---:B------:R-:W-:Y:S02]  /*0e30*/  ISETP.GE.AND P0, PT, R11.reuse, R10, PT ;  /* 0x0000000a0b00720c */ /* 0x040fe40003f06270 */
[----:B--2---:R-:W-:-:S04]  /*0e40*/  IADD3 R0, PT, PT, R11, -0x1, R24 ;  /* 0xffffffff0b007810 */ /* 0x004fc80007ffe018 */
[----:B------:R-:W-:-:S13]  /*0e50*/  ISETP.GT.OR P0, PT, R11, R0, P0 ;  /* 0x000000000b00720c */ /* 0x000fda0000704670 */
[----:B------:R-:W-:Y:S05]  /*0e60*/  @P0 EXIT ;  /* 0x000000000000094d */ /* 0x000fea0003800000 */
[----:B------:R-:W-:Y:S01]  /*0e70*/  IABS R2, R10 ;  /* 0x0000000a00027213 */ /* 0x000fe20000000000 */
[----:B------:R-:W-:Y:S02]  /*0e80*/  IMAD.IADD R8, R3, 0x1, R10 ;  /* 0x0000000103087824 */ /* 0x000fe400078e020a */
[----:B------:R-:W-:Y:S01]  /*0e90*/  VIADD R24, R24, 0x4 ;  /* 0x0000000418187836 */ /* 0x000fe20000000000 */
[----:B-1----:R-:W1:Y:S01]  /*0ea0*/  I2F.RP R13, R2 ;  /* 0x00000002000d7306 */ /* 0x002e620000209400 */
[C---:B------:R-:W-:Y:S01]  /*0eb0*/  VIADD R12, R8.reuse, 0xffffffff ;  /* 0xffffffff080c7836 */ /* 0x040fe20000000000 */
[----:B------:R-:W-:Y:S01]  /*0ec0*/  IABS R17, R8 ;  /* 0x0000000800117213 */ /* 0x000fe20000000000 */
[----:B------:R-:W-:-:S03]  /*0ed0*/  VIADD R25, R8, 0x2 ;  /* 0x0000000208197836 */ /* 0x000fc60000000000 */
[----:B------:R-:W-:Y:S02]  /*0ee0*/  IABS R18, R12 ;  /* 0x0000000c00127213 */ /* 0x000fe40000000000 */
[----:B------:R-:W-:Y:S01]  /*0ef0*/  IABS R22, R25 ;  /* 0x0000001900167213 */ /* 0x000fe20000000000 */
[----:B-1----:R-:W1:Y:S02]  /*0f00*/  MUFU.RCP R13, R13 ;  /* 0x0000000d000d7308 */ /* 0x002e640000001000 */
[----:B-1----:R-:W-:Y:S01]  /*0f10*/  IADD3 R14, PT, PT, R13, 0xffffffe, RZ ;  /* 0x0ffffffe0d0e7810 */ /* 0x002fe20007ffe0ff */
[----:B------:R-:W-:-:S05]  /*0f20*/  VIADD R13, R8, 0x1 ;  /* 0x00000001080d7836 */ /* 0x000fca0000000000 */
[----:B0-----:R0:W1:Y:S02]  /*0f30*/  F2I.FTZ.U32.TRUNC.NTZ R15, R14 ;  /* 0x0000000e000f7305 */ /* 0x001064000021f000 */
[----:B0-----:R-:W-:Y:S02]  /*0f40*/  IMAD.MOV.U32 R14, RZ, RZ, RZ ;  /* 0x000000ffff0e7224 */ /* 0x001fe400078e00ff */
[----:B-1----:R-:W-:-:S04]  /*0f50*/  IMAD.MOV R9, RZ, RZ, -R15 ;  /* 0x000000ffff097224 */ /* 0x002fc800078e0a0f */
[----:B------:R-:W-:Y:S01]  /*0f60*/  IMAD.MOV.U32 R3, RZ, RZ, R9 ;  /* 0x000000ffff037224 */ /* 0x000fe200078e0009 */
[----:B------:R-:W-:-:S03]  /*0f70*/  IADD3 R9, PT, PT, R8, -0x2, RZ ;  /* 0xfffffffe08097810 */ /* 0x000fc60007ffe0ff */
[----:B------:R-:W-:Y:S01]  /*0f80*/  IMAD R3, R3, R2, RZ ;  /* 0x0000000203037224 */ /* 0x000fe200078e02ff */
[----:B------:R-:W-:-:S03]  /*0f90*/  IABS R16, R9 ;  /* 0x0000000900107213 */ /* 0x000fc60000000000 */
[----:B------:R-:W-:Y:S01]  /*0fa0*/  IMAD.HI.U32 R3, R15, R3, R14 ;  /* 0x000000030f037227 */ /* 0x000fe200078e000e */
[----:B------:R-:W-:Y:S02]  /*0fb0*/  MOV R15, R16 ;  /* 0x00000010000f7202 */ /* 0x000fe40000000f00 */
[----:B------:R-:W-:-:S03]  /*0fc0*/  IABS R16, R13 ;  /* 0x0000000d00107213 */ /* 0x000fc60000000000 */
[----:B------:R-:W-:-:S04]  /*0fd0*/  IMAD.HI.U32 R14, R3, R15, RZ ;  /* 0x0000000f030e7227 */ /* 0x000fc800078e00ff */
[----:B------:R-:W-:-:S04]  /*0fe0*/  IMAD.HI.U32 R19, R3, R18, RZ ;  /* 0x0000001203137227 */ /* 0x000fc800078e00ff */
[----:B------:R-:W-:Y:S01]  /*0ff0*/  IMAD.HI.U32 R21, R3, R16, RZ ;  /* 0x0000001003157227 */ /* 0x000fe200078e00ff */
[----:B------:R-:W-:-:S03]  /*1000*/  IADD3 R19, PT, PT, -R19, RZ, RZ ;  /* 0x000000ff13137210 */ /* 0x000fc60007ffe1ff */
[----:B------:R-:W-:Y:S02]  /*1010*/  IMAD.MOV R20, RZ, RZ, -R14 ;  /* 0x000000ffff147224 */ /* 0x000fe400078e0a0e */
[----:B------:R-:W-:Y:S02]  /*1020*/  IMAD.MOV R21, RZ, RZ, -R21 ;  /* 0x000000ffff157224 */ /* 0x000fe400078e0a15 */
[----:B------:R-:W-:Y:S02]  /*1030*/  IMAD.MOV.U32 R14, RZ, RZ, R22 ;  /* 0x000000ffff0e7224 */ /* 0x000fe400078e0016 */
[----:B------:R-:W-:Y:S02]  /*1040*/  IMAD R15, R2, R20, R15 ;  /* 0x00000014020f7224 */ /* 0x000fe400078e020f */
[----:B------:R-:W-:-:S03]  /*1050*/  IMAD.HI.U32 R20, R3, R17, RZ ;  /* 0x0000001103147227 */ /* 0x000fc600078e00ff */
[C---:B------:R-:W-:Y:S01]  /*1060*/  ISETP.GT.U32.AND P0, PT, R2.reuse, R15, PT ;  /* 0x0000000f0200720c */ /* 0x040fe20003f04070 */
[----:B------:R-:W-:Y:S02]  /*1070*/  IMAD R21, R2, R21, R16 ;  /* 0x0000001502157224 */ /* 0x000fe400078e0210 */
[----:B------:R-:W-:-:S03]  /*1080*/  IMAD.HI.U32 R22, R3, R14, RZ ;  /* 0x0000000e03167227 */ /* 0x000fc600078e00ff */
[C---:B------:R-:W-:Y:S01]  /*1090*/  ISETP.GT.U32.AND P3, PT, R2.reuse, R21, PT ;  /* 0x000000150200720c */ /* 0x040fe20003f64070 */
[C---:B------:R-:W-:Y:S02]  /*10a0*/  IMAD R19, R2.reuse, R19, R18 ;  /* 0x0000001302137224 */ /* 0x040fe400078e0212 */
[----:B------:R-:W-:Y:S02]  /*10b0*/  IMAD.MOV R20, RZ, RZ, -R20 ;  /* 0x000000ffff147224 */ /* 0x000fe400078e0a14 */
[----:B------:R-:W-:Y:S01]  /*10c0*/  IMAD.MOV R23, RZ, RZ, -R22 ;  /* 0x000000ffff177224 */ /* 0x000fe200078e0a16 */
[C---:B------:R-:W-:Y:S01]  /*10d0*/  ISETP.GT.U32.AND P2, PT, R2.reuse, R19, PT ;  /* 0x000000130200720c */ /* 0x040fe20003f44070 */
[C---:B------:R-:W-:Y:S01]  /*10e0*/  IMAD R17, R2.reuse, R20, R17 ;  /* 0x0000001402117224 */ /* 0x040fe200078e0211 */
[----:B------:R-:W-:Y:S01]  /*10f0*/  @!P0 IADD3 R15, PT, PT, R15, -R2, RZ ;  /* 0x800000020f0f8210 */ /* 0x000fe20007ffe0ff */
[----:B------:R-:W-:-:S03]  /*1100*/  IMAD R23, R2, R23, R14 ;  /* 0x0000001702177224 */ /* 0x000fc600078e020e */
[C---:B------:R-:W-:Y:S01]  /*1110*/  ISETP.GT.U32.AND P4, PT, R2.reuse, R17, PT ;  /* 0x000000110200720c */ /* 0x040fe20003f84070 */
[--C-:B------:R-:W-:Y:S01]  /*1120*/  @!P3 IMAD.IADD R21, R21, 0x1, -R2.reuse ;  /* 0x000000011515b824 */ /* 0x100fe200078e0a02 */
[C---:B------:R-:W-:Y:S02]  /*1130*/  ISETP.GT.U32.AND P1, PT, R2.reuse, R23, PT ;  /* 0x000000170200720c */ /* 0x040fe40003f24070 */
[C---:B------:R-:W-:Y:S02]  /*1140*/  ISETP.GT.U32.AND P3, PT, R2.reuse, R15, PT ;  /* 0x0000000f0200720c */ /* 0x040fe40003f64070 */
[----:B------:R-:W-:Y:S01]  /*1150*/  ISETP.GT.U32.AND P0, PT, R2, R21, PT ;  /* 0x000000150200720c */ /* 0x000fe20003f04070 */
[----:B------:R-:W-:-:S05]  /*1160*/  @!P2 IMAD.IADD R19, R19, 0x1, -R2 ;  /* 0x000000011313a824 */ /* 0x000fca00078e0a02 */
[C---:B------:R-:W-:Y:S02]  /*1170*/  ISETP.GT.U32.AND P2, PT, R2.reuse, R19, PT ;  /* 0x000000130200720c */ /* 0x040fe40003f44070 */
[----:B------:R-:W-:Y:S01]  /*1180*/  @!P4 IADD3 R17, PT, PT, R17, -R2, RZ ;  /* 0x800000021111c210 */ /* 0x000fe20007ffe0ff */
[--C-:B------:R-:W-:Y:S01]  /*1190*/  @!P1 IMAD.IADD R23, R23, 0x1, -R2.reuse ;  /* 0x0000000117179824 */ /* 0x100fe200078e0a02 */
[----:B------:R-:W-:Y:S01]  /*11a0*/  ISETP.GE.AND P4, PT, R9, RZ, PT ;  /* 0x000000ff0900720c */ /* 0x000fe20003f86270 */
[--C-:B------:R-:W-:Y:S01]  /*11b0*/  @!P3 IMAD.IADD R15, R15, 0x1, -R2.reuse ;  /* 0x000000010f0fb824 */ /* 0x100fe200078e0a02 */
[C---:B------:R-:W-:Y:S01]  /*11c0*/  ISETP.GT.U32.AND P6, PT, R2.reuse, R17, PT ;  /* 0x000000110200720c */ /* 0x040fe20003fc4070 */
[----:B------:R-:W-:Y:S01]  /*11d0*/  @!P0 IMAD.IADD R21, R21, 0x1, -R2 ;  /* 0x0000000115158824 */ /* 0x000fe200078e0a02 */
[----:B------:R-:W-:Y:S02]  /*11e0*/  ISETP.GT.U32.AND P5, PT, R2, R23, PT ;  /* 0x000000170200720c */ /* 0x000fe40003fa4070 */
[----:B------:R-:W-:-:S02]  /*11f0*/  ISETP.GE.AND P1, PT, R8, RZ, PT ;  /* 0x000000ff0800720c */ /* 0x000fc40003f26270 */
[----:B------:R-:W-:Y:S02]  /*1200*/  ISETP.GE.AND P3, PT, R12, RZ, PT ;  /* 0x000000ff0c00720c */ /* 0x000fe40003f66270 */
[----:B------:R-:W-:Y:S02]  /*1210*/  @!P2 IADD3 R19, PT, PT, R19, -R2, RZ ;  /* 0x800000021313a210 */ /* 0x000fe40007ffe0ff */
[----:B------:R-:W-:Y:S01]  /*1220*/  ISETP.GE.AND P0, PT, R25, RZ, PT ;  /* 0x000000ff1900720c */ /* 0x000fe20003f06270 */
[----:B------:R-:W-:Y:S01]  /*1230*/  @!P4 IMAD.MOV R15, RZ, RZ, -R15 ;  /* 0x000000ffff0fc224 */ /* 0x000fe200078e0a0f */
[----:B------:R-:W-:Y:S01]  /*1240*/  ISETP.GE.AND P2, PT, R13, RZ, PT ;  /* 0x000000ff0d00720c */ /* 0x000fe20003f46270 */
[----:B------:R-:W-:Y:S01]  /*1250*/  @!P6 IMAD.IADD R17, R17, 0x1, -R2 ;  /* 0x000000011111e824 */ /* 0x000fe200078e0a02 */
[----:B------:R-:W-:Y:S02]  /*1260*/  ISETP.NE.AND P6, PT, R10, RZ, PT ;  /* 0x000000ff0a00720c */ /* 0x000fe40003fc5270 */
[----:B------:R-:W-:Y:S01]  /*1270*/  LOP3.LUT R9, RZ, R10, RZ, 0x33, !PT ;  /* 0x0000000aff097212 */ /* 0x000fe200078e33ff */
[----:B------:R-:W-:Y:S01]  /*1280*/  @!P1 IMAD.MOV R17, RZ, RZ, -R17 ;  /* 0x000000ffff119224 */ /* 0x000fe200078e0a11 */
[----:B------:R-:W-:Y:S01]  /*1290*/  @!P5 IADD3 R23, PT, PT, R23, -R2, RZ ;  /* 0x800000021717d210 */ /* 0x000fe20007ffe0ff */
[----:B------:R-:W-:Y:S01]  /*12a0*/  @!P3 IMAD.MOV R19, RZ, RZ, -R19 ;  /* 0x000000ffff13b224 */ /* 0x000fe200078e0a13 */
[----:B------:R-:W-:-:S02]  /*12b0*/  IADD3 R13, PT, PT, -R4, 0x2, R10 ;  /* 0x00000002040d7810 */ /* 0x000fc40007ffe10a */
[C---:B------:R-:W-:Y:S01]  /*12c0*/  SEL R4, R9.reuse, R15, !P6 ;  /* 0x0000000f09047207 */ /* 0x040fe20007000000 */
[----:B------:R-:W-:Y:S01]  /*12d0*/  @!P0 IMAD.MOV R23, RZ, RZ, -R23 ;  /* 0x000000ffff178224 */ /* 0x000fe200078e0a17 */
[----:B------:R-:W-:Y:S02]  /*12e0*/  SEL R8, R9, R19, !P6 ;  /* 0x0000001309087207 */ /* 0x000fe40007000000 */
[----:B------:R-:W-:Y:S02]  /*12f0*/  @!P2 IADD3 R21, PT, PT, -R21, RZ, RZ ;  /* 0x000000ff1515a210 */ /* 0x000fe40007ffe1ff */
[C---:B------:R-:W-:Y:S01]  /*1300*/  IADD3 R4, PT, PT, R13.reuse, R4, RZ ;  /* 0x000000040d047210 */ /* 0x040fe20007ffe0ff */
[----:B------:R-:W-:Y:S01]  /*1310*/  IMAD.IADD R8, R13, 0x1, R8 ;  /* 0x000000010d087824 */ /* 0x000fe200078e0208 */
[C---:B------:R-:W-:Y:S02]  /*1320*/  SEL R12, R9.reuse, R17, !P6 ;  /* 0x00000011090c7207 */ /* 0x040fe40007000000 */
[----:B------:R-:W-:-:S02]  /*1330*/  SEL R14, R9, R21, !P6 ;  /* 0x00000015090e7207 */ /* 0x000fc40007000000 */
[----:B------:R-:W-:Y:S01]  /*1340*/  SEL R16, R9, R23, !P6 ;  /* 0x0000001709107207 */ /* 0x000fe20007000000 */
[C---:B------:R-:W-:Y:S01]  /*1350*/  IMAD.IADD R12, R13.reuse, 0x1, R12 ;  /* 0x000000010d0c7824 */ /* 0x040fe200078e020c */
[----:B------:R-:W-:Y:S02]  /*1360*/  IABS R15, R4 ;  /* 0x00000004000f7213 */ /* 0x000fe40000000000 */
[C---:B------:R-:W-:Y:S01]  /*1370*/  IADD3 R14, PT, PT, R13.reuse, R14, RZ ;  /* 0x0000000e0d0e7210 */ /* 0x040fe20007ffe0ff */
[----:B------:R-:W-:Y:S01]  /*1380*/  IMAD.IADD R13, R13, 0x1, R16 ;  /* 0x000000010d0d7824 */ /* 0x000fe200078e0210 */
[----:B------:R-:W-:Y:S01]  /*1390*/  IABS R19, R8 ;  /* 0x0000000800137213 */ /* 0x000fe20000000000 */
[C---:B------:R-:W-:Y:S01]  /*13a0*/  IMAD.HI.U32 R16, R3.reuse, R15, RZ ;  /* 0x0000000f03107227 */ /* 0x040fe200078e00ff */
[----:B------:R-:W-:Y:S02]  /*13b0*/  IABS R18, R14 ;  /* 0x0000000e00127213 */ /* 0x000fe40000000000 */
[----:B------:R-:W-:Y:S01]  /*13c0*/  IABS R17, R12 ;  /* 0x0000000c00117213 */ /* 0x000fe20000000000 */
[----:B------:R-:W-:Y:S01]  /*13d0*/  IMAD.MOV R22, RZ, RZ, -R16 ;  /* 0x000000ffff167224 */ /* 0x000fe200078e0a10 */
[----:B------:R-:W-:Y:S01]  /*13e0*/  IABS R23, R13 ;  /* 0x0000000d00177213 */ /* 0x000fe20000000000 */
[----:B------:R-:W-:-:S03]  /*13f0*/  IMAD.HI.U32 R20, R3, R19, RZ ;  /* 0x0000001303147227 */ /* 0x000fc600078e00ff */
[----:B------:R-:W-:Y:S01]  /*1400*/  MOV R16, R23 ;  /* 0x0000001700107202 */ /* 0x000fe20000000f00 */
[----:B------:R-:W-:Y:S02]  /*1410*/  IMAD R15, R2, R22, R15 ;  /* 0x00000016020f7224 */ /* 0x000fe400078e020f */
[----:B------:R-:W-:-:S03]  /*1420*/  IMAD.HI.U32 R22, R3, R18, RZ ;  /* 0x0000001203167227 */ /* 0x000fc600078e00ff */
[----:B------:R-:W-:Y:S01]  /*1430*/  ISETP.GT.U32.AND P0, PT, R2, R15, PT ;  /* 0x0000000f0200720c */ /* 0x000fe20003f04070 */
[----:B------:R-:W-:Y:S01]  /*1440*/  IMAD.HI.U32 R21, R3, R17, RZ ;  /* 0x0000001103157227 */ /* 0x000fe200078e00ff */
[----:B------:R-:W-:Y:S02]  /*1450*/  IADD3 R25, PT, PT, -R22, RZ, RZ ;  /* 0x000000ff16197210 */ /* 0x000fe40007ffe1ff */
[----:B------:R-:W-:Y:S01]  /*1460*/  IADD3 R22, PT, PT, R11, 0x2, RZ ;  /* 0x000000020b167810 */ /* 0x000fe20007ffe0ff */
[----:B------:R-:W-:Y:S02]  /*1470*/  IMAD.MOV R23, RZ, RZ, -R20 ;  /* 0x000000ffff177224 */ /* 0x000fe400078e0a14 */
[----:B------:R-:W-:Y:S02]  /*1480*/  IMAD.MOV R21, RZ, RZ, -R21 ;  /* 0x000000ffff157224 */ /* 0x000fe400078e0a15 */
[----:B------:R-:W-:-:S04]  /*1490*/  IMAD.HI.U32 R20, R3, R16, RZ ;  /* 0x0000001003147227 */ /* 0x000fc800078e00ff */
[C---:B------:R-:W-:Y:S02]  /*14a0*/  IMAD R19, R2.reuse, R23, R19 ;  /* 0x0000001702137224 */ /* 0x040fe400078e0213 */
[C---:B------:R-:W-:Y:S02]  /*14b0*/  IMAD R17, R2.reuse, R21, R17 ;  /* 0x0000001502117224 */ /* 0x040fe400078e0211 */
[----:B------:R-:W-:Y:S01]  /*14c0*/  IMAD.MOV R23, RZ, RZ, -R20 ;  /* 0x000000ffff177224 */ /* 0x000fe200078e0a14 */
[C---:B------:R-:W-:Y:S01]  /*14d0*/  ISETP.GT.U32.AND P3, PT, R2.reuse, R19, PT ;  /* 0x000000130200720c */ /* 0x040fe20003f64070 */
[C---:B------:R-:W-:Y:S01]  /*14e0*/  IMAD R21, R2.reuse, R25, R18 ;  /* 0x0000001902157224 */ /* 0x040fe200078e0212 */
[C---:B------:R-:W-:Y:S01]  /*14f0*/  ISETP.GT.U32.AND P4, PT, R2.reuse, R17, PT ;  /* 0x000000110200720c */ /* 0x040fe20003f84070 */
[C---:B------:R-:W-:Y:S01]  /*1500*/  IMAD R23, R2.reuse, R23, R16 ;  /* 0x0000001702177224 */ /* 0x040fe200078e0210 */
[----:B------:R-:W-:Y:S01]  /*1510*/  IADD3 R20, PT, PT, -R11, 0x2, R10 ;  /* 0x000000020b147810 */ /* 0x000fe20007ffe10a */
[----:B------:R-:W-:Y:S01]  /*1520*/  @!P0 IMAD.IADD R15, R15, 0x1, -R2 ;  /* 0x000000010f0f8824 */ /* 0x000fe200078e0a02 */
[----:B------:R-:W-:-:S02]  /*1530*/  ISETP.GT.U32.AND P1, PT, R2, R21, PT ;  /* 0x000000150200720c */ /* 0x000fc40003f24070 */
[C---:B------:R-:W-:Y:S02]  /*1540*/  ISETP.GT.U32.AND P2, PT, R2.reuse, R23, PT ;  /* 0x000000170200720c */ /* 0x040fe40003f44070 */
[----:B------:R-:W-:-:S03]  /*1550*/  ISETP.GT.U32.AND P5, PT, R2, R15, PT ;  /* 0x0000000f0200720c */ /* 0x000fc60003fa4070 */
[-C--:B------:R-:W-:Y:S02]  /*1560*/  @!P3 IADD3 R19, PT, PT, R19, -R2.reuse, RZ ;  /* 0x800000021313b210 */ /* 0x080fe40007ffe0ff */
[----:B------:R-:W-:Y:S01]  /*1570*/  @!P4 IMAD.IADD R17, R17, 0x1, -R2 ;  /* 0x000000011111c824 */ /* 0x000fe200078e0a02 */
[----:B------:R-:W-:Y:S01]  /*1580*/  ISETP.GE.AND P4, PT, R4, RZ, PT ;  /* 0x000000ff0400720c */ /* 0x000fe20003f86270 */
[----:B------:R-:W-:Y:S01]  /*1590*/  IMAD R4, R10, UR5, R6 ;  /* 0x000000050a047c24 */ /* 0x000fe2000f8e0206 */
[C---:B------:R-:W-:Y:S01]  /*15a0*/  ISETP.GT.U32.AND P0, PT, R2.reuse, R19, PT ;  /* 0x000000130200720c */ /* 0x040fe20003f04070 */
[--C-:B------:R-:W-:Y:S01]  /*15b0*/  @!P1 IMAD.IADD R21, R21, 0x1, -R2.reuse ;  /* 0x0000000115159824 */ /* 0x100fe200078e0a02 */
[----:B------:R-:W-:Y:S01]  /*15c0*/  ISETP.GT.U32.AND P1, PT, R2, R17, PT ;  /* 0x000000110200720c */ /* 0x000fe20003f24070 */
[----:B------:R-:W-:Y:S01]  /*15d0*/  IMAD R4, R4, R5, R7 ;  /* 0x0000000504047224 */ /* 0x000fe200078e0207 */
[----:B------:R-:W-:Y:S01]  /*15e0*/  @!P2 IADD3 R23, PT, PT, R23, -R2, RZ ;  /* 0x800000021717a210 */ /* 0x000fe20007ffe0ff */
[----:B------:R-:W-:Y:S01]  /*15f0*/  @!P5 IMAD.IADD R15, R15, 0x1, -R2 ;  /* 0x000000010f0fd824 */ /* 0x000fe200078e0a02 */
[----:B------:R-:W-:-:S02]  /*1600*/  ISETP.GT.U32.AND P2, PT, R2, R21, PT ;  /* 0x000000150200720c */ /* 0x000fc40003f44070 */
[----:B------:R-:W-:Y:S02]  /*1610*/  ISETP.GT.U32.AND P3, PT, R2, R23, PT ;  /* 0x000000170200720c */ /* 0x000fe40003f64070 */
[----:B------:R-:W-:Y:S02]  /*1620*/  ISETP.GE.AND P5, PT, R8, RZ, PT ;  /* 0x000000ff0800720c */ /* 0x000fe40003fa6270 */
[----:B------:R-:W-:Y:S01]  /*1630*/  @!P4 IADD3 R15, PT, PT, -R15, RZ, RZ ;  /* 0x000000ff0f0fc210 */ /* 0x000fe20007ffe1ff */
[--C-:B------:R-:W-:Y:S01]  /*1640*/  @!P0 IMAD.IADD R19, R19, 0x1, -R2.reuse ;  /* 0x0000000113138824 */ /* 0x100fe200078e0a02 */
[----:B------:R-:W-:Y:S02]  /*1650*/  ISETP.GE.AND P0, PT, R12, RZ, PT ;  /* 0x000000ff0c00720c */ /* 0x000fe40003f06270 */
[----:B------:R-:W-:Y:S02]  /*1660*/  @!P1 IADD3 R17, PT, PT, R17, -R2, RZ ;  /* 0x8000000211119210 */ /* 0x000fe40007ffe0ff */
[----:B------:R-:W-:Y:S01]  /*1670*/  ISETP.GE.AND P1, PT, R14, RZ, PT ;  /* 0x000000ff0e00720c */ /* 0x000fe20003f26270 */
[--C-:B------:R-:W-:Y:S01]  /*1680*/  @!P2 IMAD.IADD R21, R21, 0x1, -R2.reuse ;  /* 0x000000011515a824 */ /* 0x100fe200078e0a02 */
[----:B------:R-:W-:Y:S01]  /*1690*/  ISETP.GE.AND P2, PT, R13, RZ, PT ;  /* 0x000000ff0d00720c */ /* 0x000fe20003f46270 */
[----:B------:R-:W-:Y:S01]  /*16a0*/  @!P3 IMAD.IADD R23, R23, 0x1, -R2 ;  /* 0x000000011717b824 */ /* 0x000fe200078e0a02 */
[----:B------:R-:W-:Y:S01]  /*16b0*/  SEL R5, R9, R15, !P6 ;  /* 0x0000000f09057207 */ /* 0x000fe20007000000 */
[----:B------:R-:W-:-:S04]  /*16c0*/  @!P5 IMAD.MOV R19, RZ, RZ, -R19 ;  /* 0x000000ffff13d224 */ /* 0x000fc800078e0a13 */
[----:B------:R-:W-:Y:S01]  /*16d0*/  @!P0 IMAD.MOV R17, RZ, RZ, -R17 ;  /* 0x000000ffff118224 */ /* 0x000fe200078e0a11 */
[----:B------:R-:W-:-:S03]  /*16e0*/  SEL R6, R9, R19, !P6 ;  /* 0x0000001309067207 */ /* 0x000fc60007000000 */
[----:B------:R-:W-:Y:S02]  /*16f0*/  @!P1 IADD3 R21, PT, PT, -R21, RZ, RZ ;  /* 0x000000ff15159210 */ /* 0x000fe40007ffe1ff */
[----:B------:R-:W-:Y:S01]  /*1700*/  @!P2 IMAD.MOV R23, RZ, RZ, -R23 ;  /* 0x000000ffff17a224 */ /* 0x000fe200078e0a17 */
[C---:B------:R-:W-:Y:S02]  /*1710*/  SEL R7, R9.reuse, R17, !P6 ;  /* 0x0000001109077207 */ /* 0x040fe40007000000 */
[----:B------:R-:W-:Y:S01]  /*1720*/  SEL R8, R9, R21, !P6 ;  /* 0x0000001509087207 */ /* 0x000fe20007000000 */
[----:B------:R-:W-:Y:S01]  /*1730*/  IMAD.IADD R21, R11, 0x1, R10 ;  /* 0x000000010b157824 */ /* 0x000fe200078e020a */
[----:B------:R-:W-:-:S07]  /*1740*/  SEL R9, R9, R23, !P6 ;  /* 0x0000001709097207 */ /* 0x000fce0007000000 */
.L_x_8:
[----:B------:R-:W0:Y:S08]  /*1750*/  LDC.64 R10, c[0x0][0x390] ;  /* 0x0000e400ff0a7b82 */ /* 0x000e300000000a00 */
[----:B------:R-:W1:Y:S01]  /*1760*/  LDC R23, c[0x0][0x398] ;  /* 0x0000e600ff177b82 */ /* 0x000e620000000800 */
[----:B0-----:R-:W2:Y:S04]  /*1770*/  LDG.E.64 R12, desc[UR6][R10.64] ;  /* 0x000000060a0c7981 */ /* 0x001ea8000c1e1b00 */
[----:B------:R-:W3:Y:S01]  /*1780*/  LDG.E.64 R14, desc[UR6][R10.64+0x8] ;  /* 0x000008060a0e7981 */ /* 0x000ee2000c1e1b00 */
[----:B------:R-:W-:-:S02]  /*1790*/  VIADD R16, R21, 0xfffffffe ;  /* 0xfffffffe15107836 */ /* 0x000fc40000000000 */
[----:B------:R-:W0:Y:S01]  /*17a0*/  S2UR UR5, SR_CgaCtaId ;  /* 0x00000000000579c3 */ /* 0x000e220000008800 */
[----:B------:R-:W-:Y:S01]  /*17b0*/  UMOV UR4, 0x400 ;  /* 0x0000040000047882 */ /* 0x000fe20000000000 */
[----:B-1----:R-:W-:Y:S02]  /*17c0*/  IABS R28, R23 ;  /* 0x00000017001c7213 */ /* 0x002fe40000000000 */
[----:B------:R-:W-:Y:S02]  /*17d0*/  IABS R17, R16 ;  /* 0x0000001000117213 */ /* 0x000fe40000000000 */
[----:B------:R-:W1:Y:S01]  /*17e0*/  I2F.RP R18, R28 ;  /* 0x0000001c00127306 */ /* 0x000e620000209400 */
[----:B------:R-:W-:Y:S02]  /*17f0*/  ISETP.GE.AND P1, PT, R16, RZ, PT ;  /* 0x000000ff1000720c */ /* 0x000fe40003f26270 */
[----:B------:R-:W-:Y:S01]  /*1800*/  IMAD.HI.U32 R3, R3, R17, RZ ;  /* 0x0000001103037227 */ /* 0x000fe200078e00ff */
[----:B------:R-:W-:-:S04]  /*1810*/  LOP3.LUT R27, RZ, R23, RZ, 0x33, !PT ;  /* 0x00000017ff1b7212 */ /* 0x000fc800078e33ff */
[----:B------:R-:W-:-:S05]  /*1820*/  IADD3 R3, PT, PT, -R3, RZ, RZ ;  /* 0x000000ff03037210 */ /* 0x000fca0007ffe1ff */
[----:B------:R-:W-:Y:S01]  /*1830*/  IMAD R17, R28, R3, R17 ;  /* 0x000000031c117224 */ /* 0x000fe200078e0211 */
[----:B-1----:R-:W1:Y:S04]  /*1840*/  MUFU.RCP R18, R18 ;  /* 0x0000001200127308 */ /* 0x002e680000001000 */
[----:B------:R-:W-:Y:S01]  /*1850*/  ISETP.GT.U32.AND P0, PT, R2, R17, PT ;  /* 0x000000110200720c */ /* 0x000fe20003f04070 */
[----:B0-----:R-:W-:-:S12]  /*1860*/  ULEA UR4, UR5, UR4, 0x18 ;  /* 0x0000000405047291 */ /* 0x001fd8000f8ec0ff */
[----:B------:R-:W-:-:S05]  /*1870*/  @!P0 IMAD.IADD R17, R17, 0x1, -R28 ;  /* 0x0000000111118824 */ /* 0x000fca00078e0a1c */
[----:B------:R-:W-:Y:S01]  /*1880*/  ISETP.GT.U32.AND P0, PT, R2, R17, PT ;  /* 0x000000110200720c */ /* 0x000fe20003f04070 */
[----:B-1----:R-:W-:-:S04]  /*1890*/  VIADD R2, R18, 0xffffffe ;  /* 0x0ffffffe12027836 */ /* 0x002fc80000000000 */
[----:B------:R0:W1:Y:S08]  /*18a0*/  F2I.FTZ.U32.TRUNC.NTZ R3, R2 ;  /* 0x0000000200037305 */ /* 0x000070000021f000 */
[----:B------:R-:W-:Y:S01]  /*18b0*/  @!P0 IADD3 R17, PT, PT, R17, -R28, RZ ;  /* 0x8000001c11118210 */ /* 0x000fe20007ffe0ff */
[----:B0-----:R-:W-:Y:S01]  /*18c0*/  IMAD.MOV.U32 R2, RZ, RZ, RZ ;  /* 0x000000ffff027224 */ /* 0x001fe200078e00ff */
[----:B------:R-:W-:-:S03]  /*18d0*/  ISETP.NE.AND P0, PT, R23, RZ, PT ;  /* 0x000000ff1700720c */ /* 0x000fc60003f05270 */
[----:B------:R-:W-:Y:S02]  /*18e0*/  @!P1 IMAD.MOV R17, RZ, RZ, -R17 ;  /* 0x000000ffff119224 */ /* 0x000fe400078e0a11 */
[----:B-1----:R-:W-:-:S03]  /*18f0*/  IMAD.MOV R19, RZ, RZ, -R3 ;  /* 0x000000ffff137224 */ /* 0x002fc600078e0a03 */
[----:B------:R-:W-:Y:S01]  /*1900*/  SEL R17, R27, R17, !P0 ;  /* 0x000000111b117207 */ /* 0x000fe20004000000 */
[----:B------:R-:W-:-:S03]  /*1910*/  IMAD R19, R19, R28, RZ ;  /* 0x0000001c13137224 */ /* 0x000fc600078e02ff */
[----:B------:R-:W-:Y:S01]  /*1920*/  IADD3 R16, PT, PT, R20, R17, RZ ;  /* 0x0000001114107210 */ /* 0x000fe20007ffe0ff */
[----:B------:R-:W-:-:S03]  /*1930*/  IMAD.HI.U32 R3, R3, R19, R2 ;  /* 0x0000001303037227 */ /* 0x000fc600078e0002 */
[----:B------:R-:W-:Y:S02]  /*1940*/  IABS R17, R16 ;  /* 0x0000001000117213 */ /* 0x000fe40000000000 */
[----:B------:R-:W-:-:S03]  /*1950*/  ISETP.GE.AND P2, PT, R16, RZ, PT ;  /* 0x000000ff1000720c */ /* 0x000fc60003f46270 */
[----:B------:R-:W-:-:S04]  /*1960*/  IMAD.HI.U32 R2, R3, R17, RZ ;  /* 0x0000001103027227 */ /* 0x000fc800078e00ff */
[----:B------:R-:W-:-:S04]  /*1970*/  IMAD.MOV R2, RZ, RZ, -R2 ;  /* 0x000000ffff027224 */ /* 0x000fc800078e0a02 */
[----:B------:R-:W-:Y:S01]  /*1980*/  IMAD R17, R28, R2, R17 ;  /* 0x000000021c117224 */ /* 0x000fe200078e0211 */
[----:B------:R-:W-:-:S04]  /*1990*/  MOV R2, R28 ;  /* 0x0000001c00027202 */ /* 0x000fc80000000f00 */
[----:B------:R-:W-:-:S13]  /*19a0*/  ISETP.GT.U32.AND P1, PT, R2, R17, PT ;  /* 0x000000110200720c */ /* 0x000fda0003f24070 */
[----:B------:R-:W-:-:S05]  /*19b0*/  @!P1 IMAD.IADD R17, R17, 0x1, -R28 ;  /* 0x0000000111119824 */ /* 0x000fca00078e0a1c */
[----:B------:R-:W-:-:S13]  /*19c0*/  ISETP.GT.U32.AND P1, PT, R2, R17, PT ;  /* 0x000000110200720c */ /* 0x000fda0003f24070 */
[----:B------:R-:W-:-:S05]  /*19d0*/  @!P1 IMAD.IADD R17, R17, 0x1, -R28 ;  /* 0x0000000111119824 */ /* 0x000fca00078e0a1c */
[----:B------:R-:W-:-:S04]  /*19e0*/  @!P2 IADD3 R17, PT, PT, -R17, RZ, RZ ;  /* 0x000000ff1111a210 */ /* 0x000fc80007ffe1ff */
[----:B------:R-:W-:Y:S02]  /*19f0*/  SEL R25, R27, R17, !P0 ;  /* 0x000000111b197207 */ /* 0x000fe40004000000 */
[----:B------:R-:W4:Y:S03]  /*1a00*/  LDG.E.64 R16, desc[UR6][R10.64+0x10] ;  /* 0x000010060a107981 */ /* 0x000f26000c1e1b00 */
[----:B------:R-:W-:-:S05]  /*1a10*/  IMAD R18, R25, R24, R5 ;  /* 0x0000001819127224 */ /* 0x000fca00078e0205 */
[----:B------:R-:W-:-:S06]  /*1a20*/  LEA R26, R18, UR4, 0x2 ;  /* 0x00000004121a7c11 */ /* 0x000fcc000f8e10ff */
[----:B------:R-:W0:Y:S01]  /*1a30*/  LDS R26, [R26] ;  /* 0x000000001a1a7984 */ /* 0x000e220000000800 */
[----:B------:R-:W-:-:S05]  /*1a40*/  IMAD R29, R25, R24, R6 ;  /* 0x00000018191d7224 */ /* 0x000fca00078e0206 */
[----:B------:R-:W-:-:S06]  /*1a50*/  LEA R29, R29, UR4, 0x2 ;  /* 0x000000041d1d7c11 */ /* 0x000fcc000f8e10ff */
[----:B------:R-:W1:Y:S01]  /*1a60*/  LDS R29, [R29] ;  /* 0x000000001d1d7984 */ /* 0x000e620000000800 */
[----:B0-----:R-:W2:Y:S08]  /*1a70*/  I2F.F64 R18, R26 ;  /* 0x0000001a00127312 */ /* 0x001eb00000201c00 */
[----:B-1----:R-:W3:Y:S01]  /*1a80*/  I2F.F64 R30, R29 ;  /* 0x0000001d001e7312 */ /* 0x002ee20000201c00 */
[----:B--2---:R-:W-:Y:S01]  /*1a90*/  DFMA R18, R12, R18, RZ ;  /* 0x000000120c12722b */ /* 0x004fe200000000ff */
[----:B------:R-:W2:Y:S07]  /*1aa0*/  LDG.E.64 R12, desc[UR6][R10.64+0x18] ;  /* 0x000018060a0c7981 */ /* 0x000eae000c1e1b00 */
[----:B---3--:R-:W-:-:S02]  /*1ab0*/  DFMA R30, R14, R30, R18 ;  /* 0x0000001e0e1e722b */ /* 0x008fc40000000012 */
[----:B------:R-:W3:Y:S01]  /*1ac0*/  LDG.E.64 R18, desc[UR6][R10.64+0x20] ;  /* 0x000020060a127981 */ /* 0x000ee2000c1e1b00 */
[----:B------:R-:W-:-:S05]  /*1ad0*/  IMAD R14, R25, R24, R7 ;  /* 0x00000018190e7224 */ /* 0x000fca00078e0207 */
[----:B------:R-:W-:-:S06]  /*1ae0*/  LEA R32, R14, UR4, 0x2 ;  /* 0x000000040e207c11 */ /* 0x000fcc000f8e10ff */
[----:B------:R-:W0:Y:S02]  /*1af0*/  LDS R32, [R32] ;  /* 0x0000000020207984 */ /* 0x000e240000000800 */
[----:B0-----:R-:W4:Y:S02]  /*1b00*/  I2F.F64 R14, R32 ;  /* 0x00000020000e7312 */ /* 0x001f240000201c00 */
[----:B----4-:R-:W-:Y:S01]  /*1b10*/  DFMA R16, R16, R14, R30 ;  /* 0x0000000e1010722b */ /* 0x010fe2000000001e */
[----:B------:R-:W-:Y:S01]  /*1b20*/  IMAD R14, R25, R24, R8 ;  /* 0x00000018190e7224 */ /* 0x000fe200078e0208 */
[----:B------:R-:W4:Y:S04]  /*1b30*/  LDG.E.64 R30, desc[UR6][R10.64+0x28] ;  /* 0x000028060a1e7981 */ /* 0x000f28000c1e1b00 */
[----:B------:R-:W-:-:S06]  /*1b40*/  LEA R26, R14, UR4, 0x2 ;  /* 0x000000040e1a7c11 */ /* 0x000fcc000f8e10ff */
[----:B------:R-:W0:Y:S01]  /*1b50*/  LDS R26, [R26] ;  /* 0x000000001a1a7984 */ /* 0x000e220000000800 */
[----:B------:R-:W-:-:S05]  /*1b60*/  IMAD R25, R25, R24, R9 ;  /* 0x0000001819197224 */ /* 0x000fca00078e0209 */
[----:B------:R-:W-:Y:S01]  /*1b70*/  LEA R25, R25, UR4, 0x2 ;  /* 0x0000000419197c11 */ /* 0x000fe2000f8e10ff */
[----:B0-----:R-:W2:Y:S02]  /*1b80*/  I2F.F64 R14, R26 ;  /* 0x0000001a000e7312 */ /* 0x001ea40000201c00 */
[----:B--2---:R-:W-:Y:S02]  /*1b90*/  DFMA R12, R12, R14, R16 ;  /* 0x0000000e0c0c722b */ /* 0x004fe40000000010 */
[----:B------:R-:W0:Y:S01]  /*1ba0*/  LDS R14, [R25] ;  /* 0x00000000190e7984 */ /* 0x000e220000000800 */
[----:B------:R-:W-:-:S05]  /*1bb0*/  VIADD R16, R21, 0xffffffff ;  /* 0xffffffff15107836 */ /* 0x000fca0000000000 */
[----:B------:R-:W-:Y:S01]  /*1bc0*/  IABS R17, R16 ;  /* 0x0000001000117213 */ /* 0x000fe20000000000 */
[----:B0-----:R-:W3:Y:S02]  /*1bd0*/  I2F.F64 R14, R14 ;  /* 0x0000000e000e7312 */ /* 0x001ee40000201c00 */
[----:B---3--:R-:W-:Y:S02]  /*1be0*/  DFMA R18, R18, R14, R12 ;  /* 0x0000000e1212722b */ /* 0x008fe4000000000c */
[----:B------:R-:W-:-:S04]  /*1bf0*/  IMAD.HI.U32 R12, R3, R17, RZ ;  /* 0x00000011030c7227 */ /* 0x000fc800078e00ff */
[----:B------:R-:W-:-:S04]  /*1c00*/  IMAD.MOV R12, RZ, RZ, -R12 ;  /* 0x000000ffff0c7224 */ /* 0x000fc800078e0a0c */
[----:B------:R-:W-:-:S05]  /*1c10*/  IMAD R17, R28, R12, R17 ;  /* 0x0000000c1c117224 */ /* 0x000fca00078e0211 */
[----:B------:R-:W-:Y:S02]  /*1c20*/  ISETP.GT.U32.AND P1, PT, R2, R17, PT ;  /* 0x000000110200720c */ /* 0x000fe40003f24070 */
[----:B------:R-:W-:-:S11]  /*1c30*/  ISETP.GE.AND P2, PT, R16, RZ, PT ;  /* 0x000000ff1000720c */ /* 0x000fd60003f46270 */
[----:B------:R-:W-:-:S04]  /*1c40*/  @!P1 IADD3 R17, PT, PT, R17, -R28, RZ ;  /* 0x8000001c11119210 */ /* 0x000fc80007ffe0ff */
[----:B------:R-:W-:-:S13]  /*1c50*/  ISETP.GT.U32.AND P1, PT, R2, R17, PT ;  /* 0x000000110200720c */ /* 0x000fda0003f24070 */
[----:B------:R-:W-:-:S04]  /*1c60*/  @!P1 IMAD.IADD R17, R17, 0x1, -R28 ;  /* 0x0000000111119824 */ /* 0x000fc800078e0a1c */
[----:B------:R-:W-:-:S05]  /*1c70*/  @!P2 IMAD.MOV R17, RZ, RZ, -R17 ;  /* 0x000000ffff11a224 */ /* 0x000fca00078e0a11 */
[----:B------:R-:W-:-:S04]  /*1c80*/  SEL R17, R27, R17, !P0 ;  /* 0x000000111b117207 */ /* 0x000fc80004000000 */
[----:B------:R-:W-:Y:S02]  /*1c90*/  IADD3 R12, PT, PT, R20, R17, RZ ;  /* 0x00000011140c7210 */ /* 0x000fe40007ffe0ff */
[----:B------:R-:W2:Y:S02]  /*1ca0*/  LDG.E.64 R16, desc[UR6][R10.64+0x38] ;  /* 0x000038060a107981 */ /* 0x000ea4000c1e1b00 */
[----:B------:R-:W-:-:S05]  /*1cb0*/  IABS R14, R12 ;  /* 0x0000000c000e7213 */ /* 0x000fca0000000000 */
[----:B------:R-:W-:-:S04]  /*1cc0*/  IMAD.HI.U32 R13, R3, R14, RZ ;  /* 0x0000000e030d7227 */ /* 0x000fc800078e00ff */
[----:B------:R-:W-:-:S04]  /*1cd0*/  IMAD.MOV R13, RZ, RZ, -R13 ;  /* 0x000000ffff0d7224 */ /* 0x000fc800078e0a0d */
[----:B------:R-:W-:Y:S02]  /*1ce0*/  IMAD R13, R28, R13, R14 ;  /* 0x0000000d1c0d7224 */ /* 0x000fe400078e020e */
[----:B------:R-:W3:Y:S03]  /*1cf0*/  LDG.E.64 R14, desc[UR6][R10.64+0x30] ;  /* 0x000030060a0e7981 */ /* 0x000ee6000c1e1b00 */
[----:B------:R-:W-:Y:S02]  /*1d00*/  ISETP.GT.U32.AND P1, PT, R2, R13, PT ;  /* 0x0000000d0200720c */ /* 0x000fe40003f24070 */
[----:B------:R-:W-:-:S11]  /*1d10*/  ISETP.GE.AND P2, PT, R12, RZ, PT ;  /* 0x000000ff0c00720c */ /* 0x000fd60003f46270 */
[----:B------:R-:W-:-:S05]  /*1d20*/  @!P1 IMAD.IADD R13, R13, 0x1, -R28 ;  /* 0x000000010d0d9824 */ /* 0x000fca00078e0a1c */
[----:B------:R-:W-:-:S13]  /*1d30*/  ISETP.GT.U32.AND P1, PT, R2, R13, PT ;  /* 0x0000000d0200720c */ /* 0x000fda0003f24070 */
[----:B------:R-:W-:-:S05]  /*1d40*/  @!P1 IADD3 R13, PT, PT, R13, -R28, RZ ;  /* 0x8000001c0d0d9210 */ /* 0x000fca0007ffe0ff */
[----:B------:R-:W-:-:S05]  /*1d50*/  @!P2 IMAD.MOV R13, RZ, RZ, -R13 ;  /* 0x000000ffff0da224 */ /* 0x000fca00078e0a0d */
[----:B------:R-:W-:-:S05]  /*1d60*/  SEL R25, R27, R13, !P0 ;  /* 0x0000000d1b197207 */ /* 0x000fca0004000000 */
[----:B------:R-:W-:-:S05]  /*1d70*/  IMAD R12, R25, R24, R5 ;  /* 0x00000018190c7224 */ /* 0x000fca00078e0205 */
[----:B------:R-:W-:-:S06]  /*1d80*/  LEA R26, R12, UR4, 0x2 ;  /* 0x000000040c1a7c11 */ /* 0x000fcc000f8e10ff */
[----:B------:R-:W0:Y:S01]  /*1d90*/  LDS R26, [R26] ;  /* 0x000000001a1a7984 */ /* 0x000e220000000800 */
[----:B------:R-:W-:-:S05]  /*1da0*/  IMAD R29, R25, R24, R6 ;  /* 0x00000018191d7224 */ /* 0x000fca00078e0206 */
[----:B------:R-:W-:-:S06]  /*1db0*/  LEA R29, R29, UR4, 0x2 ;  /* 0x000000041d1d7c11 */ /* 0x000fcc000f8e10ff */
[----:B------:R-:W1:Y:S01]  /*1dc0*/  LDS R29, [R29] ;  /* 0x000000001d1d7984 */ /* 0x000e620000000800 */
[----:B0-----:R-:W4:Y:S02]  /*1dd0*/  I2F.F64 R12, R26 ;  /* 0x0000001a000c7312 */ /* 0x001f240000201c00 */
[----:B----4-:R-:W-:Y:S01]  /*1de0*/  DFMA R18, R30, R12, R18 ;  /* 0x0000000c1e12722b */ /* 0x010fe20000000012 */
[----:B------:R-:W4:Y:S05]  /*1df0*/  LDG.E.64 R12, desc[UR6][R10.64+0x40] ;  /* 0x000040060a0c7981 */ /* 0x000f2a000c1e1b00 */
[----:B-1----:R-:W3:Y:S02]  /*1e00*/  I2F.F64 R30, R29 ;  /* 0x0000001d001e7312 */ /* 0x002ee40000201c00 */
[----:B---3--:R-:W-:-:S02]  /*1e10*/  DFMA R30, R14, R30, R18 ;  /* 0x0000001e0e1e722b */ /* 0x008fc40000000012 */
[----:B------:R-:W3:Y:S01]  /*1e20*/  LDG.E.64 R18, desc[UR6][R10.64+0x48] ;  /* 0x000048060a127981 */ /* 0x000ee2000c1e1b00 */
[----:B------:R-:W-:-:S05]  /*1e30*/  IMAD R14, R25, R24, R7 ;  /* 0x00000018190e7224 */ /* 0x000fca00078e0207 */
[----:B------:R-:W-:-:S06]  /*1e40*/  LEA R32, R14, UR4, 0x2 ;  /* 0x000000040e207c11 */ /* 0x000fcc000f8e10ff */
[----:B------:R-:W0:Y:S02]  /*1e50*/  LDS R32, [R32] ;  /* 0x0000000020207984 */ /* 0x000e240000000800 */
[----:B0-----:R-:W2:Y:S02]  /*1e60*/  I2F.F64 R14, R32 ;  /* 0x00000020000e7312 */ /* 0x001ea40000201c00 */
[----:B--2---:R-:W-:Y:S01]  /*1e70*/  DFMA R16, R16, R14, R30 ;  /* 0x0000000e1010722b */ /* 0x004fe2000000001e */
[----:B------:R-:W-:Y:S01]  /*1e80*/  IMAD R14, R25, R24, R8 ;  /* 0x00000018190e7224 */ /* 0x000fe200078e0208 */
[----:B------:R-:W-:Y:S01]  /*1e90*/  ISETP.GE.AND P2, PT, R21, RZ, PT ;  /* 0x000000ff1500720c */ /* 0x000fe20003f46270 */
[----:B------:R-:W2:Y:S03]  /*1ea0*/  LDG.E.64 R30, desc[UR6][R10.64+0x50] ;  /* 0x000050060a1e7981 */ /* 0x000ea6000c1e1b00 */
[----:B------:R-:W-:-:S06]  /*1eb0*/  LEA R26, R14, UR4, 0x2 ;  /* 0x000000040e1a7c11 */ /* 0x000fcc000f8e10ff */
[----:B------:R-:W0:Y:S01]  /*1ec0*/  LDS R26, [R26] ;  /* 0x000000001a1a7984 */ /* 0x000e220000000800 */
[----:B------:R-:W-:-:S05]  /*1ed0*/  IMAD R25, R25, R24, R9 ;  /* 0x0000001819197224 */ /* 0x000fca00078e0209 */
[----:B------:R-:W-:Y:S01]  /*1ee0*/  LEA R25, R25, UR4, 0x2 ;  /* 0x0000000419197c11 */ /* 0x000fe2000f8e10ff */
[----:B0-----:R-:W4:Y:S02]  /*1ef0*/  I2F.F64 R14, R26 ;  /* 0x0000001a000e7312 */ /* 0x001f240000201c00 */
[----:B----4-:R-:W-:Y:S01]  /*1f00*/  DFMA R12, R12, R14, R16 ;  /* 0x0000000e0c0c722b */ /* 0x010fe20000000010 */
[----:B------:R-:W-:Y:S01]  /*1f10*/  IABS R17, R21 ;  /* 0x0000001500117213 */ /* 0x000fe20000000000 */
[----:B------:R-:W0:Y:S04]  /*1f20*/  LDS R14, [R25] ;  /* 0x00000000190e7984 */ /* 0x000e280000000800 */
[----:B------:R-:W-:-:S04]  /*1f30*/  IMAD.HI.U32 R16, R3, R17, RZ ;  /* 0x0000001103107227 */ /* 0x000fc800078e00ff */
[----:B------:R-:W-:-:S04]  /*1f40*/  IMAD.MOV R16, RZ, RZ, -R16 ;  /* 0x000000ffff107224 */ /* 0x000fc800078e0a10 */
[----:B------:R-:W-:-:S05]  /*1f50*/  IMAD R17, R28, R16, R17 ;  /* 0x000000101c117224 */ /* 0x000fca00078e0211 */
[----:B------:R-:W-:-:S13]  /*1f60*/  ISETP.GT.U32.AND P1, PT, R2, R17, PT ;  /* 0x000000110200720c */ /* 0x000fda0003f24070 */
[----:B------:R-:W-:-:S04]  /*1f70*/  @!P1 IADD3 R17, PT, PT, R17, -R28, RZ ;  /* 0x8000001c11119210 */ /* 0x000fc80007ffe0ff */
[----:B------:R-:W-:Y:S01]  /*1f80*/  ISETP.GT.U32.AND P1, PT, R2, R17, PT ;  /* 0x000000110200720c */ /* 0x000fe20003f24070 */
[----:B0-----:R-:W3:-:S12]  /*1f90*/  I2F.F64 R14, R14 ;  /* 0x0000000e000e7312 */ /* 0x001ed80000201c00 */
[----:B------:R-:W-:-:S04]  /*1fa0*/  @!P1 IMAD.IADD R17, R17, 0x1, -R28 ;  /* 0x0000000111119824 */ /* 0x000fc800078e0a1c */
[----:B------:R-:W-:-:S05]  /*1fb0*/  @!P2 IMAD.MOV R17, RZ, RZ, -R17 ;  /* 0x000000ffff11a224 */ /* 0x000fca00078e0a11 */
[----:B------:R-:W-:Y:S01]  /*1fc0*/  SEL R17, R27, R17, !P0 ;  /* 0x000000111b117207 */ /* 0x000fe20004000000 */
[----:B---3--:R-:W-:-:S03]  /*1fd0*/  DFMA R18, R18, R14, R12 ;  /* 0x0000000e1212722b */ /* 0x008fc6000000000c */
[----:B------:R-:W-:Y:S02]  /*1fe0*/  IADD3 R12, PT, PT, R20, R17, RZ ;  /* 0x00000011140c7210 */ /* 0x000fe40007ffe0ff */
[----:B------:R-:W3:Y:S02]  /*1ff0*/  LDG.E.64 R16, desc[UR6][R10.64+0x60] ;  /* 0x000060060a107981 */ /* 0x000ee4000c1e1b00 */
[----:B------:R-:W-:-:S05]  /*2000*/  IABS R14, R12 ;  /* 0x0000000c000e7213 */ /* 0x000fca0000000000 */
[----:B------:R-:W-:-:S04]  /*2010*/  IMAD.HI.U32 R13, R3, R14, RZ ;  /* 0x0000000e030d7227 */ /* 0x000fc800078e00ff */
[----:B------:R-:W-:-:S04]  /*2020*/  IMAD.MOV R13, RZ, RZ, -R13 ;  /* 0x000000ffff0d7224 */ /* 0x000fc800078e0a0d */
[----:B------:R-:W-:Y:S02]  /*2030*/  IMAD R13, R28, R13, R14 ;  /* 0x0000000d1c0d7224 */ /* 0x000fe400078e020e */
[----:B------:R-:W4:Y:S03]  /*2040*/  LDG.E.64 R14, desc[UR6][R10.64+0x58] ;  /* 0x000058060a0e7981 */ /* 0x000f26000c1e1b00 */
        /* <DEDUP_REMOVED lines=8> */
[----:B------:R-:W-:Y:S01]  /*20d0*/  LEA R26, R12, UR4, 0x2 ;  /* 0x000000040c1a7c11 */ /* 0x000fe2000f8e10ff */
[----:B------:R-:W-:-:S05]  /*20e0*/  IMAD R29, R25, R24, R6 ;  /* 0x00000018191d7224 */ /* 0x000fca00078e0206 */
[----:B------:R-:W0:Y:S01]  /*20f0*/  LDS R26, [R26] ;  /* 0x000000001a1a7984 */ /* 0x000e220000000800 */
[----:B------:R-:W-:-:S06]  /*2100*/  LEA R29, R29, UR4, 0x2 ;  /* 0x000000041d1d7c11 */ /* 0x000fcc000f8e10ff */
[----:B------:R-:W1:Y:S01]  /*2110*/  LDS R29, [R29] ;  /* 0x000000001d1d7984 */ /* 0x000e620000000800 */
[----:B0-----:R-:W2:Y:S02]  /*2120*/  I2F.F64 R12, R26 ;  /* 0x0000001a000c7312 */ /* 0x001ea40000201c00 */
[----:B--2---:R-:W-:Y:S01]  /*2130*/  DFMA R18, R30, R12, R18 ;  /* 0x0000000c1e12722b */ /* 0x004fe20000000012 */
[----:B------:R-:W2:Y:S05]  /*2140*/  LDG.E.64 R12, desc[UR6][R10.64+0x68] ;  /* 0x000068060a0c7981 */ /* 0x000eaa000c1e1b00 */
[----:B-1----:R-:W4:Y:S02]  /*2150*/  I2F.F64 R30, R29 ;  /* 0x0000001d001e7312 */ /* 0x002f240000201c00 */
[----:B----4-:R-:W-:-:S02]  /*2160*/  DFMA R30, R14, R30, R18 ;  /* 0x0000001e0e1e722b */ /* 0x010fc40000000012 */
[----:B------:R-:W4:Y:S01]  /*2170*/  LDG.E.64 R18, desc[UR6][R10.64+0x70] ;  /* 0x000070060a127981 */ /* 0x000f22000c1e1b00 */
[----:B------:R-:W-:-:S05]  /*2180*/  IMAD R14, R25, R24, R7 ;  /* 0x00000018190e7224 */ /* 0x000fca00078e0207 */
[----:B------:R-:W-:-:S06]  /*2190*/  LEA R32, R14, UR4, 0x2 ;  /* 0x000000040e207c11 */ /* 0x000fcc000f8e10ff */
[----:B------:R-:W0:Y:S02]  /*21a0*/  LDS R32, [R32] ;  /* 0x0000000020207984 */ /* 0x000e240000000800 */
[----:B0-----:R-:W3:Y:S02]  /*21b0*/  I2F.F64 R14, R32 ;  /* 0x00000020000e7312 */ /* 0x001ee40000201c00 */
[----:B---3--:R-:W-:Y:S01]  /*21c0*/  DFMA R16, R16, R14, R30 ;  /* 0x0000000e1010722b */ /* 0x008fe2000000001e */
[----:B------:R-:W-:-:S05]  /*21d0*/  IMAD R14, R25, R24, R8 ;  /* 0x00000018190e7224 */ /* 0x000fca00078e0208 */
[----:B------:R-:W-:Y:S01]  /*21e0*/  LEA R30, R14, UR4, 0x2 ;  /* 0x000000040e1e7c11 */ /* 0x000fe2000f8e10ff */
[----:B------:R-:W-:-:S05]  /*21f0*/  IMAD R25, R25, R24, R9 ;  /* 0x0000001819197224 */ /* 0x000fca00078e0209 */
[----:B------:R-:W0:Y:S01]  /*2200*/  LDS R30, [R30] ;  /* 0x000000001e1e7984 */ /* 0x000e220000000800 */
[----:B------:R-:W-:-:S06]  /*2210*/  LEA R25, R25, UR4, 0x2 ;  /* 0x0000000419197c11 */ /* 0x000fcc000f8e10ff */
[----:B------:R-:W1:Y:S01]  /*2220*/  LDS R25, [R25] ;  /* 0x0000000019197984 */ /* 0x000e620000000800 */
[----:B------:R-:W-:Y:S01]  /*2230*/  IMAD.MOV.U32 R26, RZ, RZ, R21 ;  /* 0x000000ffff1a7224 */ /* 0x000fe200078e0015 */
[----:B------:R-:W-:Y:S01]  /*2240*/  IADD3 R21, PT, PT, R21, 0x1, RZ ;  /* 0x0000000115157810 */ /* 0x000fe20007ffe0ff */
[----:B0-----:R-:W2:Y:S02]  /*2250*/  I2F.F64 R14, R30 ;  /* 0x0000001e000e7312 */ /* 0x001ea40000201c00 */
[----:B--2---:R-:W-:-:S06]  /*2260*/  DFMA R12, R12, R14, R16 ;  /* 0x0000000e0c0c722b */ /* 0x004fcc0000000010 */
[----:B-1----:R-:W4:Y:S01]  /*2270*/  I2F.F64 R14, R25 ;  /* 0x00000019000e7312 */ /* 0x002f220000201c00 */
[----:B------:R-:W-:Y:S02]  /*2280*/  IABS R16, R21 ;  /* 0x0000001500107213 */ /* 0x000fe40000000000 */
[----:B------:R-:W-:Y:S01]  /*2290*/  ISETP.GE.AND P2, PT, R21, RZ, PT ;  /* 0x000000ff1500720c */ /* 0x000fe20003f46270 */
[----:B----4-:R-:W-:Y:S02]  /*22a0*/  DFMA R18, R18, R14, R12 ;  /* 0x0000000e1212722b */ /* 0x010fe4000000000c */
[----:B------:R-:W-:Y:S01]  /*22b0*/  IMAD.HI.U32 R12, R3, R16, RZ ;  /* 0x00000010030c7227 */ /* 0x000fe200078e00ff */
[----:B------:R-:W2:Y:S03]  /*22c0*/  LDG.E.64 R14, desc[UR6][R10.64+0x78] ;  /* 0x000078060a0e7981 */ /* 0x000ea6000c1e1b00 */
[----:B------:R-:W-:-:S04]  /*22d0*/  IMAD.MOV R13, RZ, RZ, -R12 ;  /* 0x000000ffff0d7224 */ /* 0x000fc800078e0a0c */
[----:B------:R-:W-:-:S05]  /*22e0*/  IMAD R13, R28, R13, R16 ;  /* 0x0000000d1c0d7224 */ /* 0x000fca00078e0210 */
[----:B------:R-:W-:-:S13]  /*22f0*/  ISETP.GT.U32.AND P1, PT, R2, R13, PT ;  /* 0x0000000d0200720c */ /* 0x000fda0003f24070 */
[----:B------:R-:W-:-:S05]  /*2300*/  @!P1 IMAD.IADD R13, R13, 0x1, -R28 ;  /* 0x000000010d0d9824 */ /* 0x000fca00078e0a1c */
[----:B------:R-:W-:-:S13]  /*2310*/  ISETP.GT.U32.AND P1, PT, R2, R13, PT ;  /* 0x0000000d0200720c */ /* 0x000fda0003f24070 */
[----:B------:R-:W-:-:S05]  /*2320*/  @!P1 IADD3 R13, PT, PT, R13, -R28, RZ ;  /* 0x8000001c0d0d9210 */ /* 0x000fca0007ffe0ff */
[----:B------:R-:W-:-:S05]  /*2330*/  @!P2 IMAD.MOV R13, RZ, RZ, -R13 ;  /* 0x000000ffff0da224 */ /* 0x000fca00078e0a0d */
[----:B------:R-:W-:-:S05]  /*2340*/  SEL R13, R27, R13, !P0 ;  /* 0x0000000d1b0d7207 */ /* 0x000fca0004000000 */
[----:B------:R-:W-:-:S05]  /*2350*/  IMAD.IADD R13, R20, 0x1, R13 ;  /* 0x00000001140d7824 */ /* 0x000fca00078e020d */
[----:B------:R-:W-:-:S05]  /*2360*/  IABS R16, R13 ;  /* 0x0000000d00107213 */ /* 0x000fca0000000000 */
[----:B------:R-:W-:Y:S01]  /*2370*/  IMAD.HI.U32 R12, R3, R16, RZ ;  /* 0x00000010030c7227 */ /* 0x000fe200078e00ff */
[----:B------:R-:W-:-:S04]  /*2380*/  ISETP.GE.AND P2, PT, R13, RZ, PT ;  /* 0x000000ff0d00720c */ /* 0x000fc80003f46270 */
[----:B------:R-:W-:-:S05]  /*2390*/  IADD3 R17, PT, PT, -R12, RZ, RZ ;  /* 0x000000ff0c117210 */ /* 0x000fca0007ffe1ff */
[----:B------:R-:W-:Y:S02]  /*23a0*/  IMAD R13, R28, R17, R16 ;  /* 0x000000111c0d7224 */ /* 0x000fe400078e0210 */
[----:B------:R-:W3:Y:S03]  /*23b0*/  LDG.E.64 R16, desc[UR6][R10.64+0x80] ;  /* 0x000080060a107981 */ /* 0x000ee6000c1e1b00 */
[----:B------:R-:W-:-:S13]  /*23c0*/  ISETP.GT.U32.AND P1, PT, R2, R13, PT ;  /* 0x0000000d0200720c */ /* 0x000fda0003f24070 */
[----:B------:R-:W-:-:S05]  /*23d0*/  @!P1 IMAD.IADD R13, R13, 0x1, -R28 ;  /* 0x000000010d0d9824 */ /* 0x000fca00078e0a1c */
[----:B------:R-:W-:-:S13]  /*23e0*/  ISETP.GT.U32.AND P1, PT, R2, R13, PT ;  /* 0x0000000d0200720c */ /* 0x000fda0003f24070 */
[----:B------:R-:W-:-:S05]  /*23f0*/  @!P1 IMAD.IADD R13, R13, 0x1, -R28 ;  /* 0x000000010d0d9824 */ /* 0x000fca00078e0a1c */
[----:B------:R-:W-:-:S04]  /*2400*/  @!P2 IADD3 R13, PT, PT, -R13, RZ, RZ ;  /* 0x000000ff0d0da210 */ /* 0x000fc80007ffe1ff */
[----:B------:R-:W-:-:S05]  /*2410*/  SEL R25, R27, R13, !P0 ;  /* 0x0000000d1b197207 */ /* 0x000fca0004000000 */
[----:B------:R-:W-:-:S05]  /*2420*/  IMAD R12, R25, R24, R5 ;  /* 0x00000018190c7224 */ /* 0x000fca00078e0205 */
[----:B------:R-:W-:-:S06]  /*2430*/  LEA R29, R12, UR4, 0x2 ;  /* 0x000000040c1d7c11 */ /* 0x000fcc000f8e10ff */
[----:B------:R-:W0:Y:S02]  /*2440*/  LDS R29, [R29] ;  /* 0x000000001d1d7984 */ /* 0x000e240000000800 */
[----:B0-----:R-:W2:Y:S02]  /*2450*/  I2F.F64 R12, R29 ;  /* 0x0000001d000c7312 */ /* 0x001ea40000201c00 */
[----:B--2---:R-:W-:Y:S01]  /*2460*/  DFMA R18, R14, R12, R18 ;  /* 0x0000000c0e12722b */ /* 0x004fe20000000012 */
[----:B------:R-:W-:Y:S01]  /*2470*/  IMAD R14, R25, R24, R6 ;  /* 0x00000018190e7224 */ /* 0x000fe200078e0206 */
[----:B------:R-:W2:Y:S04]  /*2480*/  LDG.E.64 R12, desc[UR6][R10.64+0x88] ;  /* 0x000088060a0c7981 */ /* 0x000ea8000c1e1b00 */
[----:B------:R-:W-:-:S06]  /*2490*/  LEA R30, R14, UR4, 0x2 ;  /* 0x000000040e1e7c11 */ /* 0x000fcc000f8e10ff */
[----:B------:R-:W0:Y:S02]  /*24a0*/  LDS R30, [R30] ;  /* 0x000000001e1e7984 */ /* 0x000e240000000800 */
[----:B0-----:R-:W3:Y:S02]  /*24b0*/  I2F.F64 R14, R30 ;  /* 0x0000001e000e7312 */ /* 0x001ee40000201c00 */
[----:B---3--:R-:W-:Y:S01]  /*24c0*/  DFMA R14, R16, R14, R18 ;  /* 0x0000000e100e722b */ /* 0x008fe20000000012 */
[----:B------:R-:W3:Y:S01]  /*24d0*/  LDG.E.64 R16, desc[UR6][R10.64+0x90] ;  /* 0x000090060a107981 */ /* 0x000ee2000c1e1b00 */
[----:B------:R-:W-:-:S05]  /*24e0*/  IMAD R18, R25, R24, R7 ;  /* 0x0000001819127224 */ /* 0x000fca00078e0207 */
[----:B------:R-:W-:-:S05]  /*24f0*/  LEA R31, R18, UR4, 0x2 ;  /* 0x00000004121f7c11 */ /* 0x000fca000f8e10ff */
[----:B------:R-:W0:Y:S02]  /*2500*/  LDS R18, [R31] ;  /* 0x000000001f127984 */ /* 0x000e240000000800 */
[----:B0-----:R-:W2:Y:S02]  /*2510*/  I2F.F64 R18, R18 ;  /* 0x0000001200127312 */ /* 0x001ea40000201c00 */
[----:B--2---:R-:W-:Y:S01]  /*2520*/  DFMA R14, R12, R18, R14 ;  /* 0x000000120c0e722b */ /* 0x004fe2000000000e */
[----:B------:R-:W-:-:S05]  /*2530*/  IMAD R12, R25, R24, R8 ;  /* 0x00000018190c7224 */ /* 0x000fca00078e0208 */
[----:B------:R-:W-:-:S06]  /*2540*/  LEA R19, R12, UR4, 0x2 ;  /* 0x000000040c137c11 */ /* 0x000fcc000f8e10ff */
[----:B------:R-:W0:Y:S02]  /*2550*/  LDS R19, [R19] ;  /* 0x0000000013137984 */ /* 0x000e240000000800 */
[----:B0-----:R-:W3:Y:S02]  /*2560*/  I2F.F64 R12, R19 ;  /* 0x00000013000c7312 */ /* 0x001ee40000201c00 */
[----:B---3--:R-:W-:Y:S01]  /*2570*/  DFMA R12, R16, R12, R14 ;  /* 0x0000000c100c722b */ /* 0x008fe2000000000e */
[----:B------:R-:W-:-:S05]  /*2580*/  VIADD R14, R26, 0x2 ;  /* 0x000000021a0e7836 */ /* 0x000fca0000000000 */
[----:B------:R-:W-:-:S05]  /*2590*/  IABS R16, R14 ;  /* 0x0000000e00107213 */ /* 0x000fca0000000000 */
[----:B------:R-:W-:-:S04]  /*25a0*/  IMAD.HI.U32 R15, R3, R16, RZ ;  /* 0x00000010030f7227 */ /* 0x000fc800078e00ff */
[----:B------:R-:W-:-:S04]  /*25b0*/  IMAD.MOV R15, RZ, RZ, -R15 ;  /* 0x000000ffff0f7224 */ /* 0x000fc800078e0a0f */
[----:B------:R-:W-:Y:S02]  /*25c0*/  IMAD R15, R28, R15, R16 ;  /* 0x0000000f1c0f7224 */ /* 0x000fe400078e0210 */
[----:B------:R-:W2:Y:S03]  /*25d0*/  LDG.E.64 R16, desc[UR6][R10.64+0x98] ;  /* 0x000098060a107981 */ /* 0x000ea6000c1e1b00 */
[----:B------:R-:W-:Y:S02]  /*25e0*/  ISETP.GT.U32.AND P1, PT, R2, R15, PT ;  /* 0x0000000f0200720c */ /* 0x000fe40003f24070 */
[----:B------:R-:W-:-:S11]  /*25f0*/  ISETP.GE.AND P2, PT, R14, RZ, PT ;  /* 0x000000ff0e00720c */ /* 0x000fd60003f46270 */
[----:B------:R-:W-:-:S04]  /*2600*/  @!P1 IADD3 R15, PT, PT, R15, -R28, RZ ;  /* 0x8000001c0f0f9210 */ /* 0x000fc80007ffe0ff */
[----:B------:R-:W-:-:S13]  /*2610*/  ISETP.GT.U32.AND P1, PT, R2, R15, PT ;  /* 0x0000000f0200720c */ /* 0x000fda0003f24070 */
[----:B------:R-:W-:-:S04]  /*2620*/  @!P1 IMAD.IADD R15, R15, 0x1, -R28 ;  /* 0x000000010f0f9824 */ /* 0x000fc800078e0a1c */
[----:B------:R-:W-:-:S05]  /*2630*/  @!P2 IMAD.MOV R15, RZ, RZ, -R15 ;  /* 0x000000ffff0fa224 */ /* 0x000fca00078e0a0f */
[----:B------:R-:W-:-:S04]  /*2640*/  SEL R15, R27, R15, !P0 ;  /* 0x0000000f1b0f7207 */ /* 0x000fc80004000000 */
[----:B------:R-:W-:-:S04]  /*2650*/  IADD3 R15, PT, PT, R20, R15, RZ ;  /* 0x0000000f140f7210 */ /* 0x000fc80007ffe0ff */
[----:B------:R-:W-:-:S05]  /*2660*/  IABS R29, R15 ;  /* 0x0000000f001d7213 */ /* 0x000fca0000000000 */
[----:B------:R-:W-:-:S04]  /*2670*/  IMAD.HI.U32 R14, R3, R29, RZ ;  /* 0x0000001d030e7227 */ /* 0x000fc800078e00ff */
[----:B------:R-:W-:Y:S01]  /*2680*/  IMAD.MOV R14, RZ, RZ, -R14 ;  /* 0x000000ffff0e7224 */ /* 0x000fe200078e0a0e */
[----:B------:R-:W-:-:S03]  /*2690*/  ISETP.GE.AND P2, PT, R15, RZ, PT ;  /* 0x000000ff0f00720c */ /* 0x000fc60003f46270 */
[----:B------:R-:W-:Y:S02]  /*26a0*/  IMAD R29, R28, R14, R29 ;  /* 0x0000000e1c1d7224 */ /* 0x000fe400078e021d */
[----:B------:R-:W3:Y:S01]  /*26b0*/  LDG.E.64 R14, desc[UR6][R10.64+0xa0] ;  /* 0x0000a0060a0e7981 */ /* 0x000ee2000c1e1b00 */
[----:B------:R-:W-:-:S05]  /*26c0*/  IMAD R25, R25, R24, R9 ;  /* 0x0000001819197224 */ /* 0x000fca00078e0209 */
[----:B------:R-:W-:-:S06]  /*26d0*/  LEA R25, R25, UR4, 0x2 ;  /* 0x0000000419197c11 */ /* 0x000fcc000f8e10ff */
[----:B------:R-:W0:Y:S01]  /*26e0*/  LDS R25, [R25] ;  /* 0x0000000019197984 */ /* 0x000e220000000800 */
[----:B------:R-:W-:-:S13]  /*26f0*/  ISETP.GT.U32.AND P1, PT, R2, R29, PT ;  /* 0x0000001d0200720c */ /* 0x000fda0003f24070 */
[----:B------:R-:W-:-:S05]  /*2700*/  @!P1 IMAD.IADD R29, R29, 0x1, -R28 ;  /* 0x000000011d1d9824 */ /* 0x000fca00078e0a1c */
[----:B------:R-:W-:-:S13]  /*2710*/  ISETP.GT.U32.AND P1, PT, R2, R29, PT ;  /* 0x0000001d0200720c */ /* 0x000fda0003f24070 */
[----:B------:R-:W-:Y:S01]  /*2720*/  @!P1 IADD3 R29, PT, PT, R29, -R28, RZ ;  /* 0x8000001c1d1d9210 */ /* 0x000fe20007ffe0ff */
[----:B0-----:R-:W2:Y:S04]  /*2730*/  I2F.F64 R18, R25 ;  /* 0x0000001900127312 */ /* 0x001ea80000201c00 */
[----:B------:R-:W-:-:S05]  /*2740*/  @!P2 IMAD.MOV R29, RZ, RZ, -R29 ;  /* 0x000000ffff1da224 */ /* 0x000fca00078e0a1d */
[----:B------:R-:W-:Y:S02]  /*2750*/  SEL R27, R27, R29, !P0 ;  /* 0x0000001d1b1b7207 */ /* 0x000fe40004000000 */
[----:B------:R-:W4:Y:S01]  /*2760*/  LDG.E.64 R28, desc[UR6][R10.64+0xc0] ;  /* 0x0000c0060a1c7981 */ /* 0x000f22000c1e1b00 */
[----:B--2---:R-:W-:-:S03]  /*2770*/  DFMA R18, R16, R18, R12 ;  /* 0x000000121012722b */ /* 0x004fc6000000000c */
[----:B------:R-:W2:Y:S01]  /*2780*/  LDG.E.64 R12, desc[UR6][R10.64+0xa8] ;  /* 0x0000a8060a0c7981 */ /* 0x000ea2000c1e1b00 */
[----:B------:R-:W-:-:S05]  /*2790*/  IMAD R16, R27, R24, R5 ;  /* 0x000000181b107224 */ /* 0x000fca00078e0205 */
[----:B------:R-:W-:-:S06]  /*27a0*/  LEA R26, R16, UR4, 0x2 ;  /* 0x00000004101a7c11 */ /* 0x000fcc000f8e10ff */
[----:B------:R-:W0:Y:S02]  /*27b0*/  LDS R26, [R26] ;  /* 0x000000001a1a7984 */ /* 0x000e240000000800 */
[----:B0-----:R-:W3:Y:S02]  /*27c0*/  I2F.F64 R16, R26 ;  /* 0x0000001a00107312 */ /* 0x001ee40000201c00 */
[----:B---3--:R-:W-:Y:S01]  /*27d0*/  DFMA R18, R14, R16, R18 ;  /* 0x000000100e12722b */ /* 0x008fe20000000012 */
[----:B------:R-:W3:Y:S04]  /*27e0*/  LDG.E.64 R16, desc[UR6][R10.64+0xb0] ;  /* 0x0000b0060a107981 */ /* 0x000ee8000c1e1b00 */
[----:B------:R0:W5:Y:S01]  /*27f0*/  LDG.E.64 R14, desc[UR6][R10.64+0xb8] ;  /* 0x0000b8060a0e7981 */ /* 0x000162000c1e1b00 */
[----:B------:R-:W-:-:S05]  /*2800*/  IMAD R25, R27, R24, R6 ;  /* 0x000000181b197224 */ /* 0x000fca00078e0206 */
[----:B------:R-:W-:-:S05]  /*2810*/  LEA R32, R25, UR4, 0x2 ;  /* 0x0000000419207c11 */ /* 0x000fca000f8e10ff */
[----:B------:R-:W1:Y:S02]  /*2820*/  LDS R30, [R32] ;  /* 0x00000000201e7984 */ /* 0x000e640000000800 */
[----:B-1----:R-:W2:Y:S01]  /*2830*/  I2F.F64 R30, R30 ;  /* 0x0000001e001e7312 */ /* 0x002ea20000201c00 */
[----:B------:R-:W-:Y:S01]  /*2840*/  UMOV UR5, 0x3f1a36e2 ;  /* 0x3f1a36e200057882 */ /* 0x000fe20000000000 */
[----:B------:R-:W-:Y:S01]  /*2850*/  BSSY.RECONVERGENT B0, `(.L_x_5) ;  /* 0x0000022000007945 */ /* 0x000fe20003800200 */
[----:B--2---:R-:W-:Y:S01]  /*2860*/  DFMA R12, R12, R30, R18 ;  /* 0x0000001e0c0c722b */ /* 0x004fe20000000012 */
[----:B------:R-:W-:-:S05]  /*2870*/  IMAD R18, R27, R24, R7 ;  /* 0x000000181b127224 */ /* 0x000fca00078e0207 */
[----:B------:R-:W-:Y:S01]  /*2880*/  LEA R25, R18, UR4, 0x2 ;  /* 0x0000000412197c11 */ /* 0x000fe2000f8e10ff */
[----:B------:R-:W-:-:S05]  /*2890*/  IMAD R18, R27, R24, R8 ;  /* 0x000000181b127224 */ /* 0x000fca00078e0208 */
[----:B------:R-:W0:Y:S01]  /*28a0*/  LDS R25, [R25] ;  /* 0x0000000019197984 */ /* 0x000e220000000800 */
[----:B------:R-:W-:Y:S01]  /*28b0*/  LEA R19, R18, UR4, 0x2 ;  /* 0x0000000412137c11 */ /* 0x000fe2000f8e10ff */
[----:B------:R-:W-:-:S05]  /*28c0*/  IMAD R27, R27, R24, R9 ;  /* 0x000000181b1b7224 */ /* 0x000fca00078e0209 */
[----:B------:R-:W1:Y:S01]  /*28d0*/  LDS R19, [R19] ;  /* 0x0000000013137984 */ /* 0x000e620000000800 */
[----:B------:R-:W-:-:S06]  /*28e0*/  LEA R18, R27, UR4, 0x2 ;  /* 0x000000041b127c11 */ /* 0x000fcc000f8e10ff */
[----:B------:R-:W2:Y:S01]  /*28f0*/  LDS R18, [R18] ;  /* 0x0000000012127984 */ /* 0x000ea20000000800 */
[----:B0-----:R-:W3:Y:S02]  /*2900*/  I2F.F64 R10, R25 ;  /* 0x00000019000a7312 */ /* 0x001ee40000201c00 */
[----:B---3--:R-:W-:-:S06]  /*2910*/  DFMA R16, R16, R10, R12 ;  /* 0x0000000a1010722b */ /* 0x008fcc000000000c */
[----:B-1----:R-:W5:Y:S08]  /*2920*/  I2F.F64 R12, R19 ;  /* 0x00000013000c7312 */ /* 0x002f700000201c00 */
[----:B--2---:R-:W4:Y:S01]  /*2930*/  I2F.F64 R10, R18 ;  /* 0x00000012000a7312 */ /* 0x004f220000201c00 */
[----:B-----5:R-:W-:Y:S01]  /*2940*/  DFMA R12, R14, R12, R16 ;  /* 0x0000000c0e0c722b */ /* 0x020fe20000000010 */
[----:B------:R-:W-:-:S07]  /*2950*/  UMOV UR4, 0xeb1c432d ;  /* 0xeb1c432d00047882 */ /* 0x000fce0000000000 */
[----:B----4-:R-:W-:-:S08]  /*2960*/  DFMA R12, R28, R10, R12 ;  /* 0x0000000a1c0c722b */ /* 0x010fd0000000000c */
[----:B------:R-:W-:-:S14]  /*2970*/  DSETP.GEU.AND P0, PT, |R12|, UR4, PT ;  /* 0x000000040c007e2a */ /* 0x000fdc000bf0e200 */
[----:B------:R-:W-:Y:S05]  /*2980*/  @P0 BRA `(.L_x_6) ;  /* 0x00000000001c0947 */ /* 0x000fea0003800000 */
[----:B------:R-:W0:Y:S02]  /*2990*/  LDC.64 R10, c[0x0][0x380] ;  /* 0x0000e000ff0a7b82 */ /* 0x000e240000000a00 */
[----:B0-----:R-:W-:-:S06]  /*29a0*/  IMAD.WIDE R12, R4, 0x4, R10 ;  /* 0x00000004040c7825 */ /* 0x001fcc00078e020a */
[----:B------:R-:W0:Y:S01]  /*29b0*/  LDC.64 R10, c[0x0][0x388] ;  /* 0x0000e200ff0a7b82 */ /* 0x000e220000000a00 */
[----:B------:R-:W2:Y:S01]  /*29c0*/  LDG.E R13, desc[UR6][R12.64] ;  /* 0x000000060c0d7981 */ /* 0x000ea2000c1e1900 */
[----:B0-----:R-:W-:-:S05]  /*29d0*/  IMAD.WIDE R10, R4, 0x4, R10 ;  /* 0x00000004040a7825 */ /* 0x001fca00078e020a */
[----:B--2---:R1:W-:Y:S01]  /*29e0*/  STG.E desc[UR6][R10.64], R13 ;  /* 0x0000000d0a007986 */ /* 0x0043e2000c101906 */
[----:B------:R-:W-:Y:S05]  /*29f0*/  BRA `(.L_x_7) ;  /* 0x00000000001c7947 */ /* 0x000fea0003800000 */
.L_x_6:
[----:B------:R-:W0:Y:S01]  /*2a00*/  LDC.64 R10, c[0x0][0x388] ;  /* 0x0000e200ff0a7b82 */ /* 0x000e220000000a00 */
[----:B------:R-:W-:-:S14]  /*2a10*/  DSETP.GEU.AND P0, PT, R12, RZ, PT ;  /* 0x000000ff0c00722a */ /* 0x000fdc0003f0e000 */
[----:B------:R-:W-:Y:S01]  /*2a20*/  @!P0 IMAD.MOV.U32 R13, RZ, RZ, -0x1 ;  /* 0xffffffffff0d8424 */ /* 0x000fe200078e00ff */
[----:B------:R-:W-:Y:S01]  /*2a30*/  @P0 MOV R15, 0x1 ;  /* 0x00000001000f0802 */ /* 0x000fe20000000f00 */
[----:B0-----:R-:W-:-:S05]  /*2a40*/  IMAD.WIDE R10, R4, 0x4, R10 ;  /* 0x00000004040a7825 */ /* 0x001fca00078e020a */
[----:B------:R0:W-:Y:S04]  /*2a50*/  @!P0 STG.E desc[UR6][R10.64], R13 ;  /* 0x0000000d0a008986 */ /* 0x0001e8000c101906 */
[----:B------:R0:W-:Y:S02]  /*2a60*/  @P0 STG.E desc[UR6][R10.64], R15 ;  /* 0x0000000f0a000986 */ /* 0x0001e4000c101906 */
.L_x_7:
[----:B------:R-:W-:Y:S05]  /*2a70*/  BSYNC.RECONVERGENT B0 ;  /* 0x0000000000007941 */ /* 0x000fea0003800200 */
.L_x_5:
[----:B01----:R-:W-:Y:S02]  /*2a80*/  VIADD R10, R22, 0xffffffff ;  /* 0xffffffff160a7836 */ /* 0x003fe40000000000 */
[----:B------:R-:W-:-:S03]  /*2a90*/  IMAD.IADD R4, R4, 0x1, R23 ;  /* 0x0000000104047824 */ /* 0x000fc600078e0217 */
[----:B------:R-:W-:-:S13]  /*2aa0*/  ISETP.GE.AND P0, PT, R10, R23, PT ;  /* 0x000000170a00720c */ /* 0x000fda0003f06270 */
[----:B------:R-:W-:Y:S05]  /*2ab0*/  @P0 EXIT ;  /* 0x000000000000094d */ /* 0x000fea0003800000 */
[C---:B------:R-:W-:Y:S01]  /*2ac0*/  IADD3 R11, PT, PT, R22.reuse, -0x2, RZ ;  /* 0xfffffffe160b7810 */ /* 0x040fe20007ffe0ff */
[----:B------:R-:W-:-:S03]  /*2ad0*/  VIADD R22, R22, 0x1 ;  /* 0x0000000116167836 */ /* 0x000fc60000000000 */
[----:B------:R-:W-:-:S13]  /*2ae0*/  ISETP.GE.AND P0, PT, R11, R0, PT ;  /* 0x000000000b00720c */ /* 0x000fda0003f06270 */
[----:B------:R-:W-:Y:S05]  /*2af0*/  @!P0 BRA `(.L_x_8) ;  /* 0xffffffec00148947 */ /* 0x000fea000383ffff */
[----:B------:R-:W-:Y:S05]  /*2b00*/  EXIT ;  /* 0x000000000000794d */ /* 0x000fea0003800000 */
.L_x_9:
[----:B------:R-:W-:-:S00]  /*2b10*/  BRA `(.L_x_9) ;  /* 0xfffffffc00fc7947 */ /* 0x000fc0000383ffff */
[----:B------:R-:W-:-:S00]  /*2b20*/  NOP ;  /* 0x0000000000007918 */ /* 0x000fc00000000000 */
        /* <DEDUP_REMOVED lines=13> */
.L_x_10:


//--------------------- .nv.shared._Z20kernelCalcNewLatticePiS_Pdii --------------------------
	.section	.nv.shared._Z20kernelCalcNewLatticePiS_Pdii,"aw",@nobits
	.sectionflags	@""
	.align	4
.nv.shared._Z20kernelCalcNewLatticePiS_Pdii:
	.zero		12688


//--------------------- .nv.shared.reserved.0     --------------------------
	.section	.nv.shared.reserved.0,"aw",@nobits
	.weak		__nv_reservedSMEM_offset_0_alias
	.size		__nv_reservedSMEM_offset_0_alias, 0, 64
	.other		__nv_reservedSMEM_offset_0_alias,@"STO_CUDA_RESERVED_SHARED STV_DEFAULT"
__nv_reservedSMEM_offset_0_alias:
	.zero		0
	.zero		64


//--------------------- .nv.constant0._Z20kernelCalcNewLatticePiS_Pdii --------------------------
	.section	.nv.constant0._Z20kernelCalcNewLatticePiS_Pdii,"a",@progbits
	.sectionflags	@""
	.align	4
.nv.constant0._Z20kernelCalcNewLatticePiS_Pdii:
	.zero		928


//--------------------- SYMBOLS --------------------------

	.type		.nv.reservedSmem.offset0,@object
	.size		.nv.reservedSmem.offset0,0x4
	.type		.nv.reservedSmem.cap,@object
	.size		.nv.reservedSmem.cap,0x4
